// auto-generated by cutlass_sweep.epilogue — config: {"arch": "sm_100", "cluster_m": 1, "cluster_n": 1, "dtype": "e4m3", "fusion": "sigmoid", "tile_k": 64, "tile_m": 128, "tile_n": 128}
#include "cutlass/cutlass.h"
#include "cutlass/gemm/collective/collective_builder.hpp"
#include "cutlass/gemm/device/gemm_universal_adapter.h"
#include "cutlass/gemm/kernel/gemm_universal.hpp"
#include "cutlass/epilogue/collective/collective_builder.hpp"
#include "cutlass/epilogue/fusion/operations.hpp"
#include "cutlass/epilogue/thread/activation.h"

using Elem = cutlass::float_e4m3_t;
using Acc  = float;
using TileShape    = cute::Shape<cute::_128, cute::_128, cute::_64>;
using ClusterShape = cute::Shape<cute::_1, cute::_1, cute::_1>;
using FusionOp     = cutlass::epilogue::fusion::LinCombEltAct<cutlass::epilogue::thread::Sigmoid, Elem, Acc>;

using CollectiveEpilogue = typename cutlass::epilogue::collective::CollectiveBuilder<
    cutlass::arch::Sm100, cutlass::arch::OpClassTensorOp,
    TileShape, ClusterShape,
    cutlass::epilogue::collective::EpilogueTileAuto,
    Acc, Acc,
    Elem, cutlass::layout::RowMajor, 128 / cutlass::sizeof_bits<Elem>::value,
    Elem, cutlass::layout::RowMajor, 128 / cutlass::sizeof_bits<Elem>::value,
    cutlass::epilogue::collective::EpilogueScheduleAuto,
    FusionOp
  >::CollectiveOp;

using CollectiveMainloop = typename cutlass::gemm::collective::CollectiveBuilder<
    cutlass::arch::Sm100, cutlass::arch::OpClassTensorOp,
    Elem, cutlass::layout::RowMajor, 128 / cutlass::sizeof_bits<Elem>::value,
    Elem, cutlass::layout::ColumnMajor, 128 / cutlass::sizeof_bits<Elem>::value,
    Acc,
    TileShape, ClusterShape,
    cutlass::gemm::collective::StageCountAutoCarveout<
        static_cast<int>(sizeof(typename CollectiveEpilogue::SharedStorage))>,
    cutlass::gemm::collective::KernelScheduleAuto
  >::CollectiveOp;

using GemmKernel = cutlass::gemm::kernel::GemmUniversal<
    cute::Shape<int,int,int,int>, CollectiveMainloop, CollectiveEpilogue>;
using Gemm = cutlass::gemm::device::GemmUniversalAdapter<GemmKernel>;

auto* _anchor = &cutlass::device_kernel<GemmKernel>;


// ===== COMPILED SASS (sm_100a) =====

	.target	sm_100a

	.elftype	@"ET_EXEC"


//--------------------- .note.nv.tkinfo           --------------------------
	.section	.note.nv.tkinfo,"",@"SHT_NOTE"
	.sectionflags	@"SHF_NOTE_NV_TKINFO"
	.tkinfo
        /*0018*/ 	.word	0x00000002
        /*0030*/ 	.string	""
        /*0030*/ 	.string	"ptxas"
        /*0030*/ 	.string	"Cuda compilation tools, release 13.0, V13.0.88"
        /*0030*/ 	.string	"Build cuda_13.0.r13.0/compiler.36424714_0"
        /*0030*/ 	.string	"-arch sm_100a -m 64 "



//--------------------- .note.nv.cuinfo           --------------------------
	.section	.note.nv.cuinfo,"",@"SHT_NOTE"
	.sectionflags	@"SHF_NOTE_NV_CUINFO"
        /*0018*/ 	.short	0x0002
        /*001a*/ 	.short	0x0064
        /*001c*/ 	.short	0x0082
	.zero		2


//--------------------- .nv.info                  --------------------------
	.section	.nv.info,"",@"SHT_CUDA_INFO"
	.align	4


	//----- nvinfo : EIATTR_REGCOUNT
	.align		4
        /*0000*/ 	.byte	0x04, 0x2f
        /*0002*/ 	.short	(.L_19 - .L_18)
	.align		4
.L_18:
        /*0004*/ 	.word	index@(_ZN7cutlass13device_kernelINS_4gemm6kernel13GemmUniversalIN4cute5tupleIJiiiiEEENS1_10collective13CollectiveMmaINS1_35MainloopSm100TmaUmmaWarpSpecializedILi12ELi2ELi4ENS5_IJNS4_1CILi1EEESB_SB_EEEEENS5_IJNSA_ILi128EEESE_NSA_ILi64EEEEEENS_12float_e4m3_tENS5_IJlSB_lEEESH_SI_NS4_8TiledMMAINS4_8MMA_AtomIJNS4_10MMA_TraitsINS4_19SM100_MMA_F8F6F4_SSEJSH_SH_fSE_SE_NS4_17integral_constantINS4_4UMMA5MajorELSP_0EEESQ_NSN_INSO_7ScaleInELSR_0EEESS_EEEEEENS4_6LayoutISC_NS5_IJNSA_ILi0EEESW_SW_EEEEENS5_IJNS4_10UnderscoreESZ_SZ_EEEEENS4_13SM90_TMA_LOADENS4_14ComposedLayoutINS4_7SwizzleILi2ELi4ELi3EEENS4_18smem_ptr_flag_bitsILi8EEENSV_INS5_IJNSA_ILi8EEESF_EEENS5_IJSF_SB_EEEEEEEvNS4_8identityES12_S1C_vS1D_EENS_8epilogue10collective18CollectiveEpilogueINS1F_23Sm100TmaWarpSpecializedILi2ELi2ELi64ELb0ELb0EEEJSG_NS5_IJNSV_ISE_SB_EENSV_ISF_SB_EEEEESH_SI_SH_SI_NS1F_6fusion15FusionCallbacksIS1J_NS1N_13LinCombEltActINS1F_6thread7SigmoidESH_fSH_fLNS_15FloatRoundStyleE2EEESG_S1M_JEEENS4_5SM1004TMEM4LOAD26SM100_TMEM_LOAD_32dp32b64xES12_S1C_NS4_39AutoVectorizingCopyWithAssumedAlignmentILi128EEENS4_14SM90_TMA_STOREES1C_S20_S20_EEEvvEEEEvNT_6ParamsE)
        /*0008*/ 	.word	0x000000d2


	//----- nvinfo : EIATTR_FRAME_SIZE
	.align		4
.L_19:
        /*000c*/ 	.byte	0x04, 0x11
        /*000e*/ 	.short	(.L_21 - .L_20)
	.align		4
.L_20:
        /*0010*/ 	.word	index@($__internal_3_$__cuda_sm20_rcp_rn_f32_slowpath)
        /*0014*/ 	.word	0x00000000


	//----- nvinfo : EIATTR_FRAME_SIZE
	.align		4
.L_21:
        /*0018*/ 	.byte	0x04, 0x11
        /*001a*/ 	.short	(.L_23 - .L_22)
	.align		4
.L_22:
        /*001c*/ 	.word	index@($__internal_2_$__cuda_sm10x_tcgen05_guardrail_trap_unallocated_columns_being_dealloced)
        /*0020*/ 	.word	0x00000000


	//----- nvinfo : EIATTR_FRAME_SIZE
	.align		4
.L_23:
        /*0024*/ 	.byte	0x04, 0x11
        /*0026*/ 	.short	(.L_25 - .L_24)
	.align		4
.L_24:
        /*0028*/ 	.word	index@($__internal_1_$__cuda_sm10x_tcgen05_guardrail_trap_phase_invalid_during_alloc)
        /*002c*/ 	.word	0x00000000


	//----- nvinfo : EIATTR_FRAME_SIZE
	.align		4
.L_25:
        /*0030*/ 	.byte	0x04, 0x11
        /*0032*/ 	.short	(.L_27 - .L_26)
	.align		4
.L_26:
        /*0034*/ 	.word	index@($__internal_0_$__cuda_sm10x_tcgen05_guardrail_trap_col_being_dealloced_not_returned_by_alloc)
        /*0038*/ 	.word	0x00000000


	//----- nvinfo : EIATTR_FRAME_SIZE
	.align		4
.L_27:
        /*003c*/ 	.byte	0x04, 0x11
        /*003e*/ 	.short	(.L_29 - .L_28)
	.align		4
.L_28:
        /*0040*/ 	.word	index@(_ZN7cutlass13device_kernelINS_4gemm6kernel13GemmUniversalIN4cute5tupleIJiiiiEEENS1_10collective13CollectiveMmaINS1_35MainloopSm100TmaUmmaWarpSpecializedILi12ELi2ELi4ENS5_IJNS4_1CILi1EEESB_SB_EEEEENS5_IJNSA_ILi128EEESE_NSA_ILi64EEEEEENS_12float_e4m3_tENS5_IJlSB_lEEESH_SI_NS4_8TiledMMAINS4_8MMA_AtomIJNS4_10MMA_TraitsINS4_19SM100_MMA_F8F6F4_SSEJSH_SH_fSE_SE_NS4_17integral_constantINS4_4UMMA5MajorELSP_0EEESQ_NSN_INSO_7ScaleInELSR_0EEESS_EEEEEENS4_6LayoutISC_NS5_IJNSA_ILi0EEESW_SW_EEEEENS5_IJNS4_10UnderscoreESZ_SZ_EEEEENS4_13SM90_TMA_LOADENS4_14ComposedLayoutINS4_7SwizzleILi2ELi4ELi3EEENS4_18smem_ptr_flag_bitsILi8EEENSV_INS5_IJNSA_ILi8EEESF_EEENS5_IJSF_SB_EEEEEEEvNS4_8identityES12_S1C_vS1D_EENS_8epilogue10collective18CollectiveEpilogueINS1F_23Sm100TmaWarpSpecializedILi2ELi2ELi64ELb0ELb0EEEJSG_NS5_IJNSV_ISE_SB_EENSV_ISF_SB_EEEEESH_SI_SH_SI_NS1F_6fusion15FusionCallbacksIS1J_NS1N_13LinCombEltActINS1F_6thread7SigmoidESH_fSH_fLNS_15FloatRoundStyleE2EEESG_S1M_JEEENS4_5SM1004TMEM4LOAD26SM100_TMEM_LOAD_32dp32b64xES12_S1C_NS4_39AutoVectorizingCopyWithAssumedAlignmentILi128EEENS4_14SM90_TMA_STOREES1C_S20_S20_EEEvvEEEEvNT_6ParamsE)
        /*0044*/ 	.word	0x00000000


	//----- nvinfo : EIATTR_MIN_STACK_SIZE
	.align		4
.L_29:
        /*0048*/ 	.byte	0x04, 0x12
        /*004a*/ 	.short	(.L_31 - .L_30)
	.align		4
.L_30:
        /*004c*/ 	.word	index@(_ZN7cutlass13device_kernelINS_4gemm6kernel13GemmUniversalIN4cute5tupleIJiiiiEEENS1_10collective13CollectiveMmaINS1_35MainloopSm100TmaUmmaWarpSpecializedILi12ELi2ELi4ENS5_IJNS4_1CILi1EEESB_SB_EEEEENS5_IJNSA_ILi128EEESE_NSA_ILi64EEEEEENS_12float_e4m3_tENS5_IJlSB_lEEESH_SI_NS4_8TiledMMAINS4_8MMA_AtomIJNS4_10MMA_TraitsINS4_19SM100_MMA_F8F6F4_SSEJSH_SH_fSE_SE_NS4_17integral_constantINS4_4UMMA5MajorELSP_0EEESQ_NSN_INSO_7ScaleInELSR_0EEESS_EEEEEENS4_6LayoutISC_NS5_IJNSA_ILi0EEESW_SW_EEEEENS5_IJNS4_10UnderscoreESZ_SZ_EEEEENS4_13SM90_TMA_LOADENS4_14ComposedLayoutINS4_7SwizzleILi2ELi4ELi3EEENS4_18smem_ptr_flag_bitsILi8EEENSV_INS5_IJNSA_ILi8EEESF_EEENS5_IJSF_SB_EEEEEEEvNS4_8identityES12_S1C_vS1D_EENS_8epilogue10collective18CollectiveEpilogueINS1F_23Sm100TmaWarpSpecializedILi2ELi2ELi64ELb0ELb0EEEJSG_NS5_IJNSV_ISE_SB_EENSV_ISF_SB_EEEEESH_SI_SH_SI_NS1F_6fusion15FusionCallbacksIS1J_NS1N_13LinCombEltActINS1F_6thread7SigmoidESH_fSH_fLNS_15FloatRoundStyleE2EEESG_S1M_JEEENS4_5SM1004TMEM4LOAD26SM100_TMEM_LOAD_32dp32b64xES12_S1C_NS4_39AutoVectorizingCopyWithAssumedAlignmentILi128EEENS4_14SM90_TMA_STOREES1C_S20_S20_EEEvvEEEEvNT_6ParamsE)
        /*0050*/ 	.word	0x00000000
.L_31:


//--------------------- .nv.compat                --------------------------
	.section	.nv.compat,"",@"SHT_CUDA_COMPAT_INFO"
	.align	4
        /*0000*/ 	.byte	0x02, 0x09, 0x01, 0x00, 0x02, 0x02, 0x02, 0x00, 0x02, 0x05, 0x05, 0x00, 0x03, 0x07, 0x01, 0x01
        /*0010*/ 	.byte	0x02, 0x03, 0x01, 0x00, 0x02, 0x06, 0x01, 0x00, 0x04, 0x0b, 0x08, 0x00, 0x09, 0x00, 0x00, 0x00
        /*0020*/ 	.byte	0x00, 0x00, 0x00, 0x00


//--------------------- .nv.info._ZN7cutlass13device_kernelINS_4gemm6kernel13GemmUniversalIN4cute5tupleIJiiiiEEENS1_10collective13CollectiveMmaINS1_35MainloopSm100TmaUmmaWarpSpecializedILi12ELi2ELi4ENS5_IJNS4_1CILi1EEESB_SB_EEEEENS5_IJNSA_ILi128EEESE_NSA_ILi64EEEEEENS_12float_e4m3_tENS5_IJlSB_lEEESH_SI_NS4_8TiledMMAINS4_8MMA_AtomIJNS4_10MMA_TraitsINS4_19SM100_MMA_F8F6F4_SSEJSH_SH_fSE_SE_NS4_17integral_constantINS4_4UMMA5MajorELSP_0EEESQ_NSN_INSO_7ScaleInELSR_0EEESS_EEEEEENS4_6LayoutISC_NS5_IJNSA_ILi0EEESW_SW_EEEEENS5_IJNS4_10UnderscoreESZ_SZ_EEEEENS4_13SM90_TMA_LOADENS4_14ComposedLayoutINS4_7SwizzleILi2ELi4ELi3EEENS4_18smem_ptr_flag_bitsILi8EEENSV_INS5_IJNSA_ILi8EEESF_EEENS5_IJSF_SB_EEEEEEEvNS4_8identityES12_S1C_vS1D_EENS_8epilogue10collective18CollectiveEpilogueINS1F_23Sm100TmaWarpSpecializedILi2ELi2ELi64ELb0ELb0EEEJSG_NS5_IJNSV_ISE_SB_EENSV_ISF_SB_EEEEESH_SI_SH_SI_NS1F_6fusion15FusionCallbacksIS1J_NS1N_13LinCombEltActINS1F_6thread7SigmoidESH_fSH_fLNS_15FloatRoundStyleE2EEESG_S1M_JEEENS4_5SM1004TMEM4LOAD26SM100_TMEM_LOAD_32dp32b64xES12_S1C_NS4_39AutoVectorizingCopyWithAssumedAlignmentILi128EEENS4_14SM90_TMA_STOREES1C_S20_S20_EEEvvEEEEvNT_6ParamsE --------------------------
	.section	.nv.info._ZN7cutlass13device_kernelINS_4gemm6kernel13GemmUniversalIN4cute5tupleIJiiiiEEENS1_10collective13CollectiveMmaINS1_35MainloopSm100TmaUmmaWarpSpecializedILi12ELi2ELi4ENS5_IJNS4_1CILi1EEESB_SB_EEEEENS5_IJNSA_ILi128EEESE_NSA_ILi64EEEEEENS_12float_e4m3_tENS5_IJlSB_lEEESH_SI_NS4_8TiledMMAINS4_8MMA_AtomIJNS4_10MMA_TraitsINS4_19SM100_MMA_F8F6F4_SSEJSH_SH_fSE_SE_NS4_17integral_constantINS4_4UMMA5MajorELSP_0EEESQ_NSN_INSO_7ScaleInELSR_0EEESS_EEEEEENS4_6LayoutISC_NS5_IJNSA_ILi0EEESW_SW_EEEEENS5_IJNS4_10UnderscoreESZ_SZ_EEEEENS4_13SM90_TMA_LOADENS4_14ComposedLayoutINS4_7SwizzleILi2ELi4ELi3EEENS4_18smem_ptr_flag_bitsILi8EEENSV_INS5_IJNSA_ILi8EEESF_EEENS5_IJSF_SB_EEEEEEEvNS4_8identityES12_S1C_vS1D_EENS_8epilogue10collective18CollectiveEpilogueINS1F_23Sm100TmaWarpSpecializedILi2ELi2ELi64ELb0ELb0EEEJSG_NS5_IJNSV_ISE_SB_EENSV_ISF_SB_EEEEESH_SI_SH_SI_NS1F_6fusion15FusionCallbacksIS1J_NS1N_13LinCombEltActINS1F_6thread7SigmoidESH_fSH_fLNS_15FloatRoundStyleE2EEESG_S1M_JEEENS4_5SM1004TMEM4LOAD26SM100_TMEM_LOAD_32dp32b64xES12_S1C_NS4_39AutoVectorizingCopyWithAssumedAlignmentILi128EEENS4_14SM90_TMA_STOREES1C_S20_S20_EEEvvEEEEvNT_6ParamsE,"",@"SHT_CUDA_INFO"
	.sectionflags	@""
	.align	4


	//----- nvinfo : EIATTR_CUDA_API_VERSION
	.align		4
        /*0000*/ 	.byte	0x04, 0x37
        /*0002*/ 	.short	(.L_33 - .L_32)
.L_32:
        /*0004*/ 	.word	0x00000082


	//----- nvinfo : EIATTR_KPARAM_INFO
	.align		4
.L_33:
        /*0008*/ 	.byte	0x04, 0x17
        /*000a*/ 	.short	(.L_35 - .L_34)
.L_34:
        /*000c*/ 	.word	0x00000000
        /*0010*/ 	.short	0x0000
        /*0012*/ 	.short	0x0000
        /*0014*/ 	.byte	0x00, 0xf0, 0x01, 0x20


	//----- nvinfo : EIATTR_AT_ENTRY_FRAGMENTS
	.align		4
.L_35:
        /*0018*/ 	.byte	0x04, 0x4f
        /*001a*/ 	.short	(.L_37 - .L_36)


	//   ....[0]....
.L_36:
        /*001c*/ 	.word	0x00000006


	//----- nvinfo : EIATTR_RESERVED_SMEM_USED
	.align		4
.L_37:
        /*0020*/ 	.byte	0x01, 0x41
	.zero		2


	//----- nvinfo : EIATTR_SPARSE_MMA_MASK
	.align		4
        /*0024*/ 	.byte	0x03, 0x50
        /*0026*/ 	.short	0x0000


	//----- nvinfo : EIATTR_TCGEN05_1CTA_USED
	.align		4
        /*0028*/ 	.byte	0x01, 0x51
	.zero		2


	//----- nvinfo : EIATTR_MAXREG_COUNT
	.align		4
        /*002c*/ 	.byte	0x03, 0x1b
        /*002e*/ 	.short	0x00ff


	//----- nvinfo : EIATTR_NUM_BARRIERS
	.align		4
        /*0030*/ 	.byte	0x02, 0x4c
        /*0032*/ 	.byte	0x07
	.zero		1


	//----- nvinfo : EIATTR_EXTERNS
	.align		4
        /*0034*/ 	.byte	0x04, 0x0f
        /*0036*/ 	.short	(.L_39 - .L_38)


	//   ....[0]....
	.align		4
.L_38:
        /*0038*/ 	.word	index@(__assertfail)


	//----- nvinfo : EIATTR_MERCURY_ISA_VERSION
	.align		4
.L_39:
        /*003c*/ 	.byte	0x03, 0x5f
        /*003e*/ 	.short	0x0101


	//----- nvinfo : EIATTR_INT_WARP_WIDE_INSTR_OFFSETS
	.align		4
        /*0040*/ 	.byte	0x04, 0x31
        /*0042*/ 	.short	(.L_41 - .L_40)


	//   ....[0]....
.L_40:
        /*0044*/ 	.word	0x00001e70


	//   ....[1]....
        /*0048*/ 	.word	0x00003c60


	//   ....[2]....
        /*004c*/ 	.word	0x00003c80


	//   ....[3]....
        /*0050*/ 	.word	0x00003cb0


	//   ....[4]....
        /*0054*/ 	.word	0x000045e0


	//   ....[5]....
        /*0058*/ 	.word	0x00004650


	//   ....[6]....
        /*005c*/ 	.word	0x00004830


	//   ....[7]....
        /*0060*/ 	.word	0x00004990


	//----- nvinfo : EIATTR_COOP_GROUP_MASK_REGIDS
	.align		4
.L_41:
        /*0064*/ 	.byte	0x04, 0x29
        /*0066*/ 	.short	(.L_43 - .L_42)


	//   ....[0]....
.L_42:
        /*0068*/ 	.word	0xffffffff


	//   ....[1]....
        /*006c*/ 	.word	0xffffffff


	//   ....[2]....
        /*0070*/ 	.word	0xffffffff


	//   ....[3]....
        /*0074*/ 	.word	0xffffffff


	//   ....[4]....
        /*0078*/ 	.word	0xffffffff


	//   ....[5]....
        /*007c*/ 	.word	0xffffffff


	//   ....[6]....
        /*0080*/ 	.word	0xffffffff


	//   ....[7]....
        /*0084*/ 	.word	0xffffffff


	//   ....[8]....
        /*0088*/ 	.word	0xffffffff


	//   ....[9]....
        /*008c*/ 	.word	0xffffffff


	//   ....[10]....
        /*0090*/ 	.word	0xffffffff


	//   ....[11]....
        /*0094*/ 	.word	0xffffffff


	//   ....[12]....
        /*0098*/ 	.word	0xffffffff


	//----- nvinfo : EIATTR_COOP_GROUP_INSTR_OFFSETS
	.align		4
.L_43:
        /*009c*/ 	.byte	0x04, 0x28
        /*009e*/ 	.short	(.L_45 - .L_44)


	//   ....[0]....
.L_44:
        /*00a0*/ 	.word	0x00000090


	//   ....[1]....
        /*00a4*/ 	.word	0x000004a0


	//   ....[2]....
        /*00a8*/ 	.word	0x00000740


	//   ....[3]....
        /*00ac*/ 	.word	0x000008a0


	//   ....[4]....
        /*00b0*/ 	.word	0x000009a0


	//   ....[5]....
        /*00b4*/ 	.word	0x00000b10


	//   ....[6]....
        /*00b8*/ 	.word	0x00000cb0


	//   ....[7]....
        /*00bc*/ 	.word	0x00001d50


	//   ....[8]....
        /*00c0*/ 	.word	0x00002fb0


	//   ....[9]....
        /*00c4*/ 	.word	0x000031c0


	//   ....[10]....
        /*00c8*/ 	.word	0x000031f0


	//   ....[11]....
        /*00cc*/ 	.word	0x00003b40


	//   ....[12]....
        /*00d0*/ 	.word	0x00003d70


	//----- nvinfo : EIATTR_VRC_CTA_INIT_COUNT
	.align		4
.L_45:
        /*00d4*/ 	.byte	0x02, 0x4a
        /*00d6*/ 	.byte	0x80
	.zero		1


	//----- nvinfo : EIATTR_SYSCALL_OFFSETS
	.align		4
        /*00d8*/ 	.byte	0x04, 0x46
        /*00da*/ 	.short	(.L_47 - .L_46)


	//   ....[0]....
.L_46:
        /*00dc*/ 	.word	0x00005320


	//   ....[1]....
        /*00e0*/ 	.word	0x00005440


	//   ....[2]....
        /*00e4*/ 	.word	0x00005e90


	//----- nvinfo : EIATTR_MBARRIER_INSTR_OFFSETS
	.align		4
.L_47:
        /*00e8*/ 	.byte	0x04, 0x39
        /*00ea*/ 	.short	(.L_49 - .L_48)


	//   ....[0]....
.L_48:
        /*00ec*/ 	.word	0x000005a0
        /*00f0*/ 	.word	0x000000ff
        /*00f4*/ 	.word	0x00000000
        /*00f8*/ 	.short	0x0100
        /*00fa*/ 	.byte	0x05
	.zero		1


	//   ....[1]....
        /*00fc*/ 	.word	0x000005b0
        /*0100*/ 	.word	0x000000ff
        /*0104*/ 	.word	0x00000060
        /*0108*/ 	.short	0x0100
        /*010a*/ 	.byte	0x05
	.zero		1


	//   ....[2]....
        /*010c*/ 	.word	0x000005c0
        /*0110*/ 	.word	0x000000ff
        /*0114*/ 	.word	0x00000008
        /*0118*/ 	.short	0x0100
        /*011a*/ 	.byte	0x05
	.zero		1


	//   ....[3]....
        /*011c*/ 	.word	0x000005d0
        /*0120*/ 	.word	0x000000ff
        /*0124*/ 	.word	0x00000068
        /*0128*/ 	.short	0x0100
        /*012a*/ 	.byte	0x05
	.zero		1


	//   ....[4]....
        /*012c*/ 	.word	0x000005e0
        /*0130*/ 	.word	0x000000ff
        /*0134*/ 	.word	0x00000010
        /*0138*/ 	.short	0x0100
        /*013a*/ 	.byte	0x05
	.zero		1


	//   ....[5]....
        /*013c*/ 	.word	0x000005f0
        /*0140*/ 	.word	0x000000ff
        /*0144*/ 	.word	0x00000070
        /*0148*/ 	.short	0x0100
        /*014a*/ 	.byte	0x05
	.zero		1


	//   ....[6]....
        /*014c*/ 	.word	0x00000600
        /*0150*/ 	.word	0x000000ff
        /*0154*/ 	.word	0x00000018
        /*0158*/ 	.short	0x0100
        /*015a*/ 	.byte	0x05
	.zero		1


	//   ....[7]....
        /*015c*/ 	.word	0x00000610
        /*0160*/ 	.word	0x000000ff
        /*0164*/ 	.word	0x00000078
        /*0168*/ 	.short	0x0100
        /*016a*/ 	.byte	0x05
	.zero		1


	//   ....[8]....
        /*016c*/ 	.word	0x00000620
        /*0170*/ 	.word	0x000000ff
        /*0174*/ 	.word	0x00000020
        /*0178*/ 	.short	0x0100
        /*017a*/ 	.byte	0x05
	.zero		1


	//   ....[9]....
        /*017c*/ 	.word	0x00000630
        /*0180*/ 	.word	0x000000ff
        /*0184*/ 	.word	0x00000080
        /*0188*/ 	.short	0x0100
        /*018a*/ 	.byte	0x05
	.zero		1


	//   ....[10]....
        /*018c*/ 	.word	0x00000640
        /*0190*/ 	.word	0x000000ff
        /*0194*/ 	.word	0x00000028
        /*0198*/ 	.short	0x0100
        /*019a*/ 	.byte	0x05
	.zero		1


	//   ....[11]....
        /*019c*/ 	.word	0x00000650
        /*01a0*/ 	.word	0x000000ff
        /*01a4*/ 	.word	0x00000088
        /*01a8*/ 	.short	0x0100
        /*01aa*/ 	.byte	0x05
	.zero		1


	//   ....[12]....
        /*01ac*/ 	.word	0x00000660
        /*01b0*/ 	.word	0x000000ff
        /*01b4*/ 	.word	0x00000030
        /*01b8*/ 	.short	0x0100
        /*01ba*/ 	.byte	0x05
	.zero		1


	//   ....[13]....
        /*01bc*/ 	.word	0x00000670
        /*01c0*/ 	.word	0x000000ff
        /*01c4*/ 	.word	0x00000090
        /*01c8*/ 	.short	0x0100
        /*01ca*/ 	.byte	0x05
	.zero		1


	//   ....[14]....
        /*01cc*/ 	.word	0x00000680
        /*01d0*/ 	.word	0x000000ff
        /*01d4*/ 	.word	0x00000038
        /*01d8*/ 	.short	0x0100
        /*01da*/ 	.byte	0x05
	.zero		1


	//   ....[15]....
        /*01dc*/ 	.word	0x00000690
        /*01e0*/ 	.word	0x000000ff
        /*01e4*/ 	.word	0x00000098
        /*01e8*/ 	.short	0x0100
        /*01ea*/ 	.byte	0x05
	.zero		1


	//   ....[16]....
        /*01ec*/ 	.word	0x000006a0
        /*01f0*/ 	.word	0x000000ff
        /*01f4*/ 	.word	0x00000040
        /*01f8*/ 	.short	0x0100
        /*01fa*/ 	.byte	0x05
	.zero		1


	//   ....[17]....
        /*01fc*/ 	.word	0x000006b0
        /*0200*/ 	.word	0x000000ff
        /*0204*/ 	.word	0x000000a0
        /*0208*/ 	.short	0x0100
        /*020a*/ 	.byte	0x05
	.zero		1


	//   ....[18]....
        /*020c*/ 	.word	0x000006c0
        /*0210*/ 	.word	0x000000ff
        /*0214*/ 	.word	0x00000048
        /*0218*/ 	.short	0x0100
        /*021a*/ 	.byte	0x05
	.zero		1


	//   ....[19]....
        /*021c*/ 	.word	0x000006d0
        /*0220*/ 	.word	0x000000ff
        /*0224*/ 	.word	0x000000a8
        /*0228*/ 	.short	0x0100
        /*022a*/ 	.byte	0x05
	.zero		1


	//   ....[20]....
        /*022c*/ 	.word	0x000006e0
        /*0230*/ 	.word	0x000000ff
        /*0234*/ 	.word	0x00000050
        /*0238*/ 	.short	0x0100
        /*023a*/ 	.byte	0x05
	.zero		1


	//   ....[21]....
        /*023c*/ 	.word	0x000006f0
        /*0240*/ 	.word	0x000000ff
        /*0244*/ 	.word	0x000000b0
        /*0248*/ 	.short	0x0100
        /*024a*/ 	.byte	0x05
	.zero		1


	//   ....[22]....
        /*024c*/ 	.word	0x00000700
        /*0250*/ 	.word	0x000000ff
        /*0254*/ 	.word	0x00000058
        /*0258*/ 	.short	0x0100
        /*025a*/ 	.byte	0x05
	.zero		1


	//   ....[23]....
        /*025c*/ 	.word	0x00000710
        /*0260*/ 	.word	0x000000ff
        /*0264*/ 	.word	0x000000b8
        /*0268*/ 	.short	0x0100
        /*026a*/ 	.byte	0x05
	.zero		1


	//   ....[24]....
        /*026c*/ 	.word	0x00000850
        /*0270*/ 	.word	0x000000ff
        /*0274*/ 	.word	0x000000c0
        /*0278*/ 	.short	0x0100
        /*027a*/ 	.byte	0x07
	.zero		1


	//   ....[25]....
        /*027c*/ 	.word	0x00000860
        /*0280*/ 	.word	0x000000ff
        /*0284*/ 	.word	0x000000d0
        /*0288*/ 	.short	0x0100
        /*028a*/ 	.byte	0x07
	.zero		1


	//   ....[26]....
        /*028c*/ 	.word	0x00000870
        /*0290*/ 	.word	0x000000ff
        /*0294*/ 	.word	0x000000c8
        /*0298*/ 	.short	0x0100
        /*029a*/ 	.byte	0x07
	.zero		1


	//   ....[27]....
        /*029c*/ 	.word	0x00000880
        /*02a0*/ 	.word	0x000000ff
        /*02a4*/ 	.word	0x000000d8
        /*02a8*/ 	.short	0x0100
        /*02aa*/ 	.byte	0x07
	.zero		1


	//   ....[28]....
        /*02ac*/ 	.word	0x00000970
        /*02b0*/ 	.word	0x000000ff
        /*02b4*/ 	.word	0x000000e0
        /*02b8*/ 	.short	0x0100
        /*02ba*/ 	.byte	0x05
	.zero		1


	//   ....[29]....
        /*02bc*/ 	.word	0x00000980
        /*02c0*/ 	.word	0x000000ff
        /*02c4*/ 	.word	0x000000e8
        /*02c8*/ 	.short	0x0100
        /*02ca*/ 	.byte	0x05
	.zero		1


	//   ....[30]....
        /*02cc*/ 	.word	0x00000ac0
        /*02d0*/ 	.word	0x000000ff
        /*02d4*/ 	.word	0x000000f0
        /*02d8*/ 	.short	0x0100
        /*02da*/ 	.byte	0x05
	.zero		1


	//   ....[31]....
        /*02dc*/ 	.word	0x00000ad0
        /*02e0*/ 	.word	0x000000ff
        /*02e4*/ 	.word	0x00000100
        /*02e8*/ 	.short	0x0100
        /*02ea*/ 	.byte	0x05
	.zero		1


	//   ....[32]....
        /*02ec*/ 	.word	0x00000ae0
        /*02f0*/ 	.word	0x000000ff
        /*02f4*/ 	.word	0x000000f8
        /*02f8*/ 	.short	0x0100
        /*02fa*/ 	.byte	0x05
	.zero		1


	//   ....[33]....
        /*02fc*/ 	.word	0x00000af0
        /*0300*/ 	.word	0x000000ff
        /*0304*/ 	.word	0x00000108
        /*0308*/ 	.short	0x0100
        /*030a*/ 	.byte	0x05
	.zero		1


	//   ....[34]....
        /*030c*/ 	.word	0x00000c20
        /*0310*/ 	.word	0x000000ff
        /*0314*/ 	.word	0x00000110
        /*0318*/ 	.short	0x0100
        /*031a*/ 	.byte	0x07
	.zero		1


	//   ....[35]....
        /*031c*/ 	.word	0x00000c30
        /*0320*/ 	.word	0x000000ff
        /*0324*/ 	.word	0x00000130
        /*0328*/ 	.short	0x0100
        /*032a*/ 	.byte	0x07
	.zero		1


	//   ....[36]....
        /*032c*/ 	.word	0x00000c40
        /*0330*/ 	.word	0x000000ff
        /*0334*/ 	.word	0x00000118
        /*0338*/ 	.short	0x0100
        /*033a*/ 	.byte	0x07
	.zero		1


	//   ....[37]....
        /*033c*/ 	.word	0x00000c50
        /*0340*/ 	.word	0x000000ff
        /*0344*/ 	.word	0x00000138
        /*0348*/ 	.short	0x0100
        /*034a*/ 	.byte	0x07
	.zero		1


	//   ....[38]....
        /*034c*/ 	.word	0x00000c60
        /*0350*/ 	.word	0x000000ff
        /*0354*/ 	.word	0x00000120
        /*0358*/ 	.short	0x0100
        /*035a*/ 	.byte	0x07
	.zero		1


	//   ....[39]....
        /*035c*/ 	.word	0x00000c70
        /*0360*/ 	.word	0x000000ff
        /*0364*/ 	.word	0x00000140
        /*0368*/ 	.short	0x0100
        /*036a*/ 	.byte	0x07
	.zero		1


	//   ....[40]....
        /*036c*/ 	.word	0x00000c80
        /*0370*/ 	.word	0x000000ff
        /*0374*/ 	.word	0x00000128
        /*0378*/ 	.short	0x0100
        /*037a*/ 	.byte	0x07
	.zero		1


	//   ....[41]....
        /*037c*/ 	.word	0x00000c90
        /*0380*/ 	.word	0x000000ff
        /*0384*/ 	.word	0x00000148
        /*0388*/ 	.short	0x0100
        /*038a*/ 	.byte	0x07
	.zero		1


	//   ....[42]....
        /*038c*/ 	.word	0x00000d80
        /*0390*/ 	.word	0x000000ff
        /*0394*/ 	.word	0x00000150
        /*0398*/ 	.short	0x0100
        /*039a*/ 	.byte	0x05
	.zero		1


	//   ....[43]....
        /*039c*/ 	.word	0x00000d90
        /*03a0*/ 	.word	0x000000ff
        /*03a4*/ 	.word	0x00000160
        /*03a8*/ 	.short	0x0100
        /*03aa*/ 	.byte	0x05
	.zero		1


	//   ....[44]....
        /*03ac*/ 	.word	0x00000da0
        /*03b0*/ 	.word	0x000000ff
        /*03b4*/ 	.word	0x00000158
        /*03b8*/ 	.short	0x0100
        /*03ba*/ 	.byte	0x05
	.zero		1


	//   ....[45]....
        /*03bc*/ 	.word	0x00000db0
        /*03c0*/ 	.word	0x000000ff
        /*03c4*/ 	.word	0x00000168
        /*03c8*/ 	.short	0x0100
        /*03ca*/ 	.byte	0x05
	.zero		1


	//   ....[46]....
        /*03cc*/ 	.word	0x00001660
        /*03d0*/ 	.word	0x00000003
        /*03d4*/ 	.word	0x00000160
        /*03d8*/ 	.short	0x010a
        /*03da*/ 	.byte	0xff
	.zero		1


	//   ....[47]....
        /*03dc*/ 	.word	0x00001690
        /*03e0*/ 	.word	0x00000003
        /*03e4*/ 	.word	0x00000150
        /*03e8*/ 	.short	0x0101
        /*03ea*/ 	.byte	0xff
	.zero		1


	//   ....[48]....
        /*03ec*/ 	.word	0x00001760
        /*03f0*/ 	.word	0x000000ff
        /*03f4*/ 	.word	0x00000060
        /*03f8*/ 	.short	0x010a
        /*03fa*/ 	.byte	0x08
	.zero		1


	//   ....[49]....
        /*03fc*/ 	.word	0x00001800
        /*0400*/ 	.word	0x000000ff
        /*0404*/ 	.word	0x00000060
        /*0408*/ 	.short	0x010a
        /*040a*/ 	.byte	0x21
	.zero		1


	//   ....[50]....
        /*040c*/ 	.word	0x00001960
        /*0410*/ 	.word	0x000000ff
        /*0414*/ 	.word	0x00000060
        /*0418*/ 	.short	0x010a
        /*041a*/ 	.byte	0x08
	.zero		1


	//   ....[51]....
        /*041c*/ 	.word	0x00001a70
        /*0420*/ 	.word	0x000000ff
        /*0424*/ 	.word	0x000000e8
        /*0428*/ 	.short	0x0101
        /*042a*/ 	.byte	0x04
	.zero		1


	//   ....[52]....
        /*042c*/ 	.word	0x00001a80
        /*0430*/ 	.word	0x000000ff
        /*0434*/ 	.word	0x00000060
        /*0438*/ 	.short	0x010a
        /*043a*/ 	.byte	0x08
	.zero		1


	//   ....[53]....
        /*043c*/ 	.word	0x00001b00
        /*0440*/ 	.word	0x000000ff
        /*0444*/ 	.word	0x00000060
        /*0448*/ 	.short	0x010a
        /*044a*/ 	.byte	0x11
	.zero		1


	//   ....[54]....
        /*044c*/ 	.word	0x00001c60
        /*0450*/ 	.word	0x000000ff
        /*0454*/ 	.word	0x00000060
        /*0458*/ 	.short	0x010a
        /*045a*/ 	.byte	0x08
	.zero		1


	//   ....[55]....
        /*045c*/ 	.word	0x00001d80
        /*0460*/ 	.word	0x00000002
        /*0464*/ 	.word	0x000000f0
        /*0468*/ 	.short	0x010a
        /*046a*/ 	.byte	0xff
	.zero		1


	//   ....[56]....
        /*046c*/ 	.word	0x00001e40
        /*0470*/ 	.word	0x00000002
        /*0474*/ 	.word	0x00000000
        /*0478*/ 	.short	0x0101
        /*047a*/ 	.byte	0xff
	.zero		1


	//   ....[57]....
        /*047c*/ 	.word	0x000023a0
        /*0480*/ 	.word	0x000000ff
        /*0484*/ 	.word	0x00000000
        /*0488*/ 	.short	0x010a
        /*048a*/ 	.byte	0x05
	.zero		1


	//   ....[58]....
        /*048c*/ 	.word	0x00002430
        /*0490*/ 	.word	0x000000ff
        /*0494*/ 	.word	0x00000000
        /*0498*/ 	.short	0x010a
        /*049a*/ 	.byte	0x05
	.zero		1


	//   ....[59]....
        /*049c*/ 	.word	0x000024c0
        /*04a0*/ 	.word	0x000000ff
        /*04a4*/ 	.word	0x00000000
        /*04a8*/ 	.short	0x010a
        /*04aa*/ 	.byte	0x05
	.zero		1


	//   ....[60]....
        /*04ac*/ 	.word	0x00002550
        /*04b0*/ 	.word	0x000000ff
        /*04b4*/ 	.word	0x00000000
        /*04b8*/ 	.short	0x010a
        /*04ba*/ 	.byte	0x05
	.zero		1


	//   ....[61]....
        /*04bc*/ 	.word	0x000025e0
        /*04c0*/ 	.word	0x000000ff
        /*04c4*/ 	.word	0x00000000
        /*04c8*/ 	.short	0x010a
        /*04ca*/ 	.byte	0x05
	.zero		1


	//   ....[62]....
        /*04cc*/ 	.word	0x00002670
        /*04d0*/ 	.word	0x000000ff
        /*04d4*/ 	.word	0x00000000
        /*04d8*/ 	.short	0x010a
        /*04da*/ 	.byte	0x05
	.zero		1


	//   ....[63]....
        /*04dc*/ 	.word	0x00002700
        /*04e0*/ 	.word	0x000000ff
        /*04e4*/ 	.word	0x00000000
        /*04e8*/ 	.short	0x010a
        /*04ea*/ 	.byte	0x05
	.zero		1


	//   ....[64]....
        /*04ec*/ 	.word	0x00002790
        /*04f0*/ 	.word	0x000000ff
        /*04f4*/ 	.word	0x00000000
        /*04f8*/ 	.short	0x010a
        /*04fa*/ 	.byte	0x05
	.zero		1


	//   ....[65]....
        /*04fc*/ 	.word	0x00002820
        /*0500*/ 	.word	0x000000ff
        /*0504*/ 	.word	0x00000000
        /*0508*/ 	.short	0x010a
        /*050a*/ 	.byte	0x05
	.zero		1


	//   ....[66]....
        /*050c*/ 	.word	0x000028b0
        /*0510*/ 	.word	0x000000ff
        /*0514*/ 	.word	0x00000000
        /*0518*/ 	.short	0x010a
        /*051a*/ 	.byte	0x05
	.zero		1


	//   ....[67]....
        /*051c*/ 	.word	0x00002940
        /*0520*/ 	.word	0x000000ff
        /*0524*/ 	.word	0x00000000
        /*0528*/ 	.short	0x010a
        /*052a*/ 	.byte	0x05
	.zero		1


	//   ....[68]....
        /*052c*/ 	.word	0x000029e0
        /*0530*/ 	.word	0x00000000
        /*0534*/ 	.word	0x00000000
        /*0538*/ 	.short	0x010a
        /*053a*/ 	.byte	0xff
	.zero		1


	//   ....[69]....
        /*053c*/ 	.word	0x00002b00
        /*0540*/ 	.word	0x00000000
        /*0544*/ 	.word	0x00000150
        /*0548*/ 	.short	0x010a
        /*054a*/ 	.byte	0xff
	.zero		1


	//   ....[70]....
        /*054c*/ 	.word	0x00002b60
        /*0550*/ 	.word	0x00000004
        /*0554*/ 	.word	0x00000000
        /*0558*/ 	.short	0x0101
        /*055a*/ 	.byte	0xff
	.zero		1


	//   ....[71]....
        /*055c*/ 	.word	0x00002b80
        /*0560*/ 	.word	0x000000ff
        /*0564*/ 	.word	0x00000100
        /*0568*/ 	.short	0x010a
        /*056a*/ 	.byte	0x05
	.zero		1


	//   ....[72]....
        /*056c*/ 	.word	0x00002ca0
        /*0570*/ 	.word	0x00000000
        /*0574*/ 	.word	0x000000f0
        /*0578*/ 	.short	0x010a
        /*057a*/ 	.byte	0xff
	.zero		1


	//   ....[73]....
        /*057c*/ 	.word	0x00002db0
        /*0580*/ 	.word	0x00000000
        /*0584*/ 	.word	0x00000000
        /*0588*/ 	.short	0x0101
        /*058a*/ 	.byte	0xff
	.zero		1


	//   ....[74]....
        /*058c*/ 	.word	0x00002e40
        /*0590*/ 	.word	0x000000ff
        /*0594*/ 	.word	0x00000100
        /*0598*/ 	.short	0x0106
        /*059a*/ 	.byte	0x05
	.zero		1


	//   ....[75]....
        /*059c*/ 	.word	0x00002e60
        /*05a0*/ 	.word	0x000000ff
        /*05a4*/ 	.word	0x00000100
        /*05a8*/ 	.short	0x010a
        /*05aa*/ 	.byte	0x05
	.zero		1


	//   ....[76]....
        /*05ac*/ 	.word	0x00002ef0
        /*05b0*/ 	.word	0x000000ff
        /*05b4*/ 	.word	0x00000100
        /*05b8*/ 	.short	0x0106
        /*05ba*/ 	.byte	0x04
	.zero		1


	//   ....[77]....
        /*05bc*/ 	.word	0x00002f30
        /*05c0*/ 	.word	0x00000000
        /*05c4*/ 	.word	0x00000100
        /*05c8*/ 	.short	0x010a
        /*05ca*/ 	.byte	0xff
	.zero		1


	//   ....[78]....
        /*05cc*/ 	.word	0x00003430
        /*05d0*/ 	.word	0x00000000
        /*05d4*/ 	.word	0x000000f0
        /*05d8*/ 	.short	0x010a
        /*05da*/ 	.byte	0xff
	.zero		1


	//   ....[79]....
        /*05dc*/ 	.word	0x00003540
        /*05e0*/ 	.word	0x00000003
        /*05e4*/ 	.word	0x00000000
        /*05e8*/ 	.short	0x0101
        /*05ea*/ 	.byte	0xff
	.zero		1


	//   ....[80]....
        /*05ec*/ 	.word	0x00003550
        /*05f0*/ 	.word	0x000000ff
        /*05f4*/ 	.word	0x00000000
        /*05f8*/ 	.short	0x010a
        /*05fa*/ 	.byte	0x04
	.zero		1


	//   ....[81]....
        /*05fc*/ 	.word	0x00003570
        /*0600*/ 	.word	0x000000ff
        /*0604*/ 	.word	0x00000130
        /*0608*/ 	.short	0x010a
        /*060a*/ 	.byte	0x08
	.zero		1


	//   ....[82]....
        /*060c*/ 	.word	0x00003640
        /*0610*/ 	.word	0x000000ff
        /*0614*/ 	.word	0x00000000
        /*0618*/ 	.short	0x010a
        /*061a*/ 	.byte	0x07
	.zero		1


	//   ....[83]....
        /*061c*/ 	.word	0x00003780
        /*0620*/ 	.word	0x000000ff
        /*0624*/ 	.word	0x00000000
        /*0628*/ 	.short	0x010a
        /*062a*/ 	.byte	0x04
	.zero		1


	//   ....[84]....
        /*062c*/ 	.word	0x00003970
        /*0630*/ 	.word	0x000000ff
        /*0634*/ 	.word	0x00000000
        /*0638*/ 	.short	0x010a
        /*063a*/ 	.byte	0x05
	.zero		1


	//   ....[85]....
        /*063c*/ 	.word	0x00003a00
        /*0640*/ 	.word	0x000000ff
        /*0644*/ 	.word	0x00000000
        /*0648*/ 	.short	0x010a
        /*064a*/ 	.byte	0x05
	.zero		1


	//   ....[86]....
        /*064c*/ 	.word	0x00003a90
        /*0650*/ 	.word	0x000000ff
        /*0654*/ 	.word	0x00000000
        /*0658*/ 	.short	0x010a
        /*065a*/ 	.byte	0x05
	.zero		1


	//   ....[87]....
        /*065c*/ 	.word	0x00003b20
        /*0660*/ 	.word	0x000000ff
        /*0664*/ 	.word	0x00000000
        /*0668*/ 	.short	0x010a
        /*066a*/ 	.byte	0x07
	.zero		1


	//   ....[88]....
        /*066c*/ 	.word	0x00003f80
        /*0670*/ 	.word	0x00000000
        /*0674*/ 	.word	0x000000f0
        /*0678*/ 	.short	0x010a
        /*067a*/ 	.byte	0xff
	.zero		1


	//   ....[89]....
        /*067c*/ 	.word	0x00004040
        /*0680*/ 	.word	0x00000000
        /*0684*/ 	.word	0x00000000
        /*0688*/ 	.short	0x0101
        /*068a*/ 	.byte	0xff
	.zero		1


	//   ....[90]....
        /*068c*/ 	.word	0x00004360
        /*0690*/ 	.word	0x000000ff
        /*0694*/ 	.word	0x000000e8
        /*0698*/ 	.short	0x010a
        /*069a*/ 	.byte	0x07
	.zero		1


	//   ....[91]....
        /*069c*/ 	.word	0x00004550
        /*06a0*/ 	.word	0x000000ff
        /*06a4*/ 	.word	0x000000d0
        /*06a8*/ 	.short	0x010a
        /*06aa*/ 	.byte	0x07
	.zero		1


	//   ....[92]....
        /*06ac*/ 	.word	0x00004720
        /*06b0*/ 	.word	0x000000ff
        /*06b4*/ 	.word	0x000000c0
        /*06b8*/ 	.short	0x010b
        /*06ba*/ 	.byte	0x07
	.zero		1


	//   ....[93]....
        /*06bc*/ 	.word	0x00004790
        /*06c0*/ 	.word	0x000000ff
        /*06c4*/ 	.word	0x00000000
        /*06c8*/ 	.short	0x0101
        /*06ca*/ 	.byte	0x08
	.zero		1


	//   ....[94]....
        /*06cc*/ 	.word	0x000047c0
        /*06d0*/ 	.word	0x000000ff
        /*06d4*/ 	.word	0x000000d8
        /*06d8*/ 	.short	0x010a
        /*06da*/ 	.byte	0x07
	.zero		1


	//   ....[95]....
        /*06dc*/ 	.word	0x000049d0
        /*06e0*/ 	.word	0x000000ff
        /*06e4*/ 	.word	0x000000c8
        /*06e8*/ 	.short	0x010b
        /*06ea*/ 	.byte	0x07
	.zero		1


	//   ....[96]....
        /*06ec*/ 	.word	0x000049f0
        /*06f0*/ 	.word	0x000000ff
        /*06f4*/ 	.word	0x00000000
        /*06f8*/ 	.short	0x0101
        /*06fa*/ 	.byte	0x0d
	.zero		1


	//   ....[97]....
        /*06fc*/ 	.word	0x00004a20
        /*0700*/ 	.word	0x000000ff
        /*0704*/ 	.word	0x000000d0
        /*0708*/ 	.short	0x010a
        /*070a*/ 	.byte	0x07
	.zero		1


	//   ....[98]....
        /*070c*/ 	.word	0x00004a60
        /*0710*/ 	.word	0x00000000
        /*0714*/ 	.word	0x000000d8
        /*0718*/ 	.short	0x010a
        /*071a*/ 	.byte	0xff
	.zero		1


	//   ....[99]....
        /*071c*/ 	.word	0x00004cc0
        /*0720*/ 	.word	0x00000000
        /*0724*/ 	.word	0x000000f0
        /*0728*/ 	.short	0x010a
        /*072a*/ 	.byte	0xff
	.zero		1


	//   ....[100]....
        /*072c*/ 	.word	0x00004d80
        /*0730*/ 	.word	0x00000000
        /*0734*/ 	.word	0x00000000
        /*0738*/ 	.short	0x0101
        /*073a*/ 	.byte	0xff
	.zero		1


	//   ....[101]....
        /*073c*/ 	.word	0x000058b0
        /*0740*/ 	.word	0x00000007
        /*0744*/ 	.word	0x000000c0
        /*0748*/ 	.short	0x010a
        /*074a*/ 	.byte	0xff
	.zero		1


	//   ....[102]....
        /*074c*/ 	.word	0x00005920
        /*0750*/ 	.word	0x00000005
        /*0754*/ 	.word	0x00000110
        /*0758*/ 	.short	0x010a
        /*075a*/ 	.byte	0xff
	.zero		1


	//   ....[103]....
        /*075c*/ 	.word	0x00005ad0
        /*0760*/ 	.word	0x00000003
        /*0764*/ 	.word	0x000000c0
        /*0768*/ 	.short	0x010a
        /*076a*/ 	.byte	0xff
	.zero		1


	//   ....[104]....
        /*076c*/ 	.word	0x00005c30
        /*0770*/ 	.word	0x00000000
        /*0774*/ 	.word	0x00000000
        /*0778*/ 	.short	0x0101
        /*077a*/ 	.byte	0xff
	.zero		1


	//   ....[105]....
        /*077c*/ 	.word	0x00005d40
        /*0780*/ 	.word	0x0000007c
        /*0784*/ 	.word	0x00000110
        /*0788*/ 	.short	0x010a
        /*078a*/ 	.byte	0xff
	.zero		1


	//   ....[106]....
        /*078c*/ 	.word	0x00007b10
        /*0790*/ 	.word	0x00000021
        /*0794*/ 	.word	0x00000000
        /*0798*/ 	.short	0x0101
        /*079a*/ 	.byte	0xff
	.zero		1


	//   ....[107]....
        /*079c*/ 	.word	0x0000d3d0
        /*07a0*/ 	.word	0x00000003
        /*07a4*/ 	.word	0x000000c0
        /*07a8*/ 	.short	0x010a
        /*07aa*/ 	.byte	0xff
	.zero		1


	//   ....[108]....
        /*07ac*/ 	.word	0x0000d4f0
        /*07b0*/ 	.word	0x00000003
        /*07b4*/ 	.word	0x00000160
        /*07b8*/ 	.short	0x010a
        /*07ba*/ 	.byte	0xff
	.zero		1


	//   ....[109]....
        /*07bc*/ 	.word	0x0000d550
        /*07c0*/ 	.word	0x00000002
        /*07c4*/ 	.word	0x00000060
        /*07c8*/ 	.short	0x010a
        /*07ca*/ 	.byte	0xff
	.zero		1


	//   ....[110]....
        /*07cc*/ 	.word	0x0000d5b0
        /*07d0*/ 	.word	0x00000002
        /*07d4*/ 	.word	0x00000060
        /*07d8*/ 	.short	0x010a
        /*07da*/ 	.byte	0xff
	.zero		1


	//   ....[111]....
        /*07dc*/ 	.word	0x0000d600
        /*07e0*/ 	.word	0x00000002
        /*07e4*/ 	.word	0x000000f0
        /*07e8*/ 	.short	0x010a
        /*07ea*/ 	.byte	0xff
	.zero		1


	//   ....[112]....
        /*07ec*/ 	.word	0x0000d660
        /*07f0*/ 	.word	0x00000000
        /*07f4*/ 	.word	0x00000000
        /*07f8*/ 	.short	0x010a
        /*07fa*/ 	.byte	0xff
	.zero		1


	//   ....[113]....
        /*07fc*/ 	.word	0x0000d6c0
        /*0800*/ 	.word	0x00000000
        /*0804*/ 	.word	0x00000000
        /*0808*/ 	.short	0x010a
        /*080a*/ 	.byte	0xff
	.zero		1


	//   ....[114]....
        /*080c*/ 	.word	0x0000d720
        /*0810*/ 	.word	0x00000000
        /*0814*/ 	.word	0x00000000
        /*0818*/ 	.short	0x010a
        /*081a*/ 	.byte	0xff
	.zero		1


	//   ....[115]....
        /*081c*/ 	.word	0x0000d780
        /*0820*/ 	.word	0x00000000
        /*0824*/ 	.word	0x00000000
        /*0828*/ 	.short	0x010a
        /*082a*/ 	.byte	0xff
	.zero		1


	//   ....[116]....
        /*082c*/ 	.word	0x0000d7e0
        /*0830*/ 	.word	0x00000000
        /*0834*/ 	.word	0x00000000
        /*0838*/ 	.short	0x010a
        /*083a*/ 	.byte	0xff
	.zero		1


	//   ....[117]....
        /*083c*/ 	.word	0x0000d840
        /*0840*/ 	.word	0x00000000
        /*0844*/ 	.word	0x00000000
        /*0848*/ 	.short	0x010a
        /*084a*/ 	.byte	0xff
	.zero		1


	//   ....[118]....
        /*084c*/ 	.word	0x0000d8a0
        /*0850*/ 	.word	0x00000000
        /*0854*/ 	.word	0x00000000
        /*0858*/ 	.short	0x010a
        /*085a*/ 	.byte	0xff
	.zero		1


	//   ....[119]....
        /*085c*/ 	.word	0x0000d900
        /*0860*/ 	.word	0x00000000
        /*0864*/ 	.word	0x00000000
        /*0868*/ 	.short	0x010a
        /*086a*/ 	.byte	0xff
	.zero		1


	//   ....[120]....
        /*086c*/ 	.word	0x0000d960
        /*0870*/ 	.word	0x00000000
        /*0874*/ 	.word	0x00000000
        /*0878*/ 	.short	0x010a
        /*087a*/ 	.byte	0xff
	.zero		1


	//   ....[121]....
        /*087c*/ 	.word	0x0000d9c0
        /*0880*/ 	.word	0x00000000
        /*0884*/ 	.word	0x00000000
        /*0888*/ 	.short	0x010a
        /*088a*/ 	.byte	0xff
	.zero		1


	//   ....[122]....
        /*088c*/ 	.word	0x0000da20
        /*0890*/ 	.word	0x00000000
        /*0894*/ 	.word	0x00000000
        /*0898*/ 	.short	0x010a
        /*089a*/ 	.byte	0xff
	.zero		1


	//   ....[123]....
        /*089c*/ 	.word	0x0000da70
        /*08a0*/ 	.word	0x00000000
        /*08a4*/ 	.word	0x00000150
        /*08a8*/ 	.short	0x010a
        /*08aa*/ 	.byte	0xff
	.zero		1


	//   ....[124]....
        /*08ac*/ 	.word	0x0000dad0
        /*08b0*/ 	.word	0x00000000
        /*08b4*/ 	.word	0x00000100
        /*08b8*/ 	.short	0x010a
        /*08ba*/ 	.byte	0xff
	.zero		1


	//   ....[125]....
        /*08bc*/ 	.word	0x0000db20
        /*08c0*/ 	.word	0x00000000
        /*08c4*/ 	.word	0x000000f0
        /*08c8*/ 	.short	0x010a
        /*08ca*/ 	.byte	0xff
	.zero		1


	//   ....[126]....
        /*08cc*/ 	.word	0x0000db80
        /*08d0*/ 	.word	0x00000000
        /*08d4*/ 	.word	0x00000100
        /*08d8*/ 	.short	0x010a
        /*08da*/ 	.byte	0xff
	.zero		1


	//   ....[127]....
        /*08dc*/ 	.word	0x0000dbd0
        /*08e0*/ 	.word	0x00000000
        /*08e4*/ 	.word	0x000000f0
        /*08e8*/ 	.short	0x010a
        /*08ea*/ 	.byte	0xff
	.zero		1


	//   ....[128]....
        /*08ec*/ 	.word	0x0000dc30
        /*08f0*/ 	.word	0x00000003
        /*08f4*/ 	.word	0x00000130
        /*08f8*/ 	.short	0x010a
        /*08fa*/ 	.byte	0xff
	.zero		1


	//   ....[129]....
        /*08fc*/ 	.word	0x0000dc90
        /*0900*/ 	.word	0x00000000
        /*0904*/ 	.word	0x00000000
        /*0908*/ 	.short	0x010a
        /*090a*/ 	.byte	0xff
	.zero		1


	//   ....[130]....
        /*090c*/ 	.word	0x0000dcf0
        /*0910*/ 	.word	0x00000000
        /*0914*/ 	.word	0x00000000
        /*0918*/ 	.short	0x010a
        /*091a*/ 	.byte	0xff
	.zero		1


	//   ....[131]....
        /*091c*/ 	.word	0x0000dd50
        /*0920*/ 	.word	0x00000000
        /*0924*/ 	.word	0x00000000
        /*0928*/ 	.short	0x010a
        /*092a*/ 	.byte	0xff
	.zero		1


	//   ....[132]....
        /*092c*/ 	.word	0x0000ddb0
        /*0930*/ 	.word	0x00000000
        /*0934*/ 	.word	0x00000000
        /*0938*/ 	.short	0x010a
        /*093a*/ 	.byte	0xff
	.zero		1


	//   ....[133]....
        /*093c*/ 	.word	0x0000de10
        /*0940*/ 	.word	0x00000000
        /*0944*/ 	.word	0x00000000
        /*0948*/ 	.short	0x010a
        /*094a*/ 	.byte	0xff
	.zero		1


	//   ....[134]....
        /*094c*/ 	.word	0x0000de60
        /*0950*/ 	.word	0x00000000
        /*0954*/ 	.word	0x000000f0
        /*0958*/ 	.short	0x010a
        /*095a*/ 	.byte	0xff
	.zero		1


	//   ....[135]....
        /*095c*/ 	.word	0x0000dec0
        /*0960*/ 	.word	0x00000000
        /*0964*/ 	.word	0x000000e8
        /*0968*/ 	.short	0x010a
        /*096a*/ 	.byte	0xff
	.zero		1


	//   ....[136]....
        /*096c*/ 	.word	0x0000df20
        /*0970*/ 	.word	0x00000003
        /*0974*/ 	.word	0x000000d0
        /*0978*/ 	.short	0x010a
        /*097a*/ 	.byte	0xff
	.zero		1


	//   ....[137]....
        /*097c*/ 	.word	0x0000df80
        /*0980*/ 	.word	0x00000003
        /*0984*/ 	.word	0x000000d8
        /*0988*/ 	.short	0x010a
        /*098a*/ 	.byte	0xff
	.zero		1


	//   ....[138]....
        /*098c*/ 	.word	0x0000dfe0
        /*0990*/ 	.word	0x00000000
        /*0994*/ 	.word	0x000000d0
        /*0998*/ 	.short	0x010a
        /*099a*/ 	.byte	0xff
	.zero		1


	//   ....[139]....
        /*099c*/ 	.word	0x0000e030
        /*09a0*/ 	.word	0x00000000
        /*09a4*/ 	.word	0x000000f0
        /*09a8*/ 	.short	0x010a
        /*09aa*/ 	.byte	0xff
	.zero		1


	//   ....[140]....
        /*09ac*/ 	.word	0x0000e080
        /*09b0*/ 	.word	0x00000003
        /*09b4*/ 	.word	0x000000c0
        /*09b8*/ 	.short	0x010a
        /*09ba*/ 	.byte	0xff
	.zero		1


	//   ....[141]....
        /*09bc*/ 	.word	0x0000e0d0
        /*09c0*/ 	.word	0x0000007c
        /*09c4*/ 	.word	0x00000110
        /*09c8*/ 	.short	0x010a
        /*09ca*/ 	.byte	0xff
	.zero		1


	//----- nvinfo : EIATTR_NUM_MBARRIERS
	.align		4
.L_49:
        /*09cc*/ 	.byte	0x03, 0x38
        /*09ce*/ 	.short	0x002e


	//----- nvinfo : EIATTR_EXIT_INSTR_OFFSETS
	.align		4
        /*09d0*/ 	.byte	0x04, 0x1c
        /*09d2*/ 	.short	(.L_51 - .L_50)


	//   ....[0]....
.L_50:
        /*09d4*/ 	.word	0x00002a10


	//   ....[1]....
        /*09d8*/ 	.word	0x00002f00


	//   ....[2]....
        /*09dc*/ 	.word	0x00002f60


	//   ....[3]....
        /*09e0*/ 	.word	0x00003d80


	//   ....[4]....
        /*09e4*/ 	.word	0x00004a90


	//   ....[5]....
        /*09e8*/ 	.word	0x00004ad0


	//   ....[6]....
        /*09ec*/ 	.word	0x0000d4e0


	//----- nvinfo : EIATTR_MAX_THREADS
	.align		4
.L_51:
        /*09f0*/ 	.byte	0x04, 0x05
        /*09f2*/ 	.short	(.L_53 - .L_52)
.L_52:
        /*09f4*/ 	.word	0x00000100
        /*09f8*/ 	.word	0x00000001
        /*09fc*/ 	.word	0x00000001


	//----- nvinfo : EIATTR_CRS_STACK_SIZE
	.align		4
.L_53:
        /*0a00*/ 	.byte	0x04, 0x1e
        /*0a02*/ 	.short	(.L_55 - .L_54)
.L_54:
        /*0a04*/ 	.word	0x00000000


	//----- nvinfo : EIATTR_CBANK_PARAM_SIZE
	.align		4
.L_55:
        /*0a08*/ 	.byte	0x03, 0x19
        /*0a0a*/ 	.short	0x0800


	//----- nvinfo : EIATTR_PARAM_CBANK
	.align		4
        /*0a0c*/ 	.byte	0x04, 0x0a
        /*0a0e*/ 	.short	(.L_57 - .L_56)
	.align		4
.L_56:
        /*0a10*/ 	.word	index@(.nv.constant0._ZN7cutlass13device_kernelINS_4gemm6kernel13GemmUniversalIN4cute5tupleIJiiiiEEENS1_10collective13CollectiveMmaINS1_35MainloopSm100TmaUmmaWarpSpecializedILi12ELi2ELi4ENS5_IJNS4_1CILi1EEESB_SB_EEEEENS5_IJNSA_ILi128EEESE_NSA_ILi64EEEEEENS_12float_e4m3_tENS5_IJlSB_lEEESH_SI_NS4_8TiledMMAINS4_8MMA_AtomIJNS4_10MMA_TraitsINS4_19SM100_MMA_F8F6F4_SSEJSH_SH_fSE_SE_NS4_17integral_constantINS4_4UMMA5MajorELSP_0EEESQ_NSN_INSO_7ScaleInELSR_0EEESS_EEEEEENS4_6LayoutISC_NS5_IJNSA_ILi0EEESW_SW_EEEEENS5_IJNS4_10UnderscoreESZ_SZ_EEEEENS4_13SM90_TMA_LOADENS4_14ComposedLayoutINS4_7SwizzleILi2ELi4ELi3EEENS4_18smem_ptr_flag_bitsILi8EEENSV_INS5_IJNSA_ILi8EEESF_EEENS5_IJSF_SB_EEEEEEEvNS4_8identityES12_S1C_vS1D_EENS_8epilogue10collective18CollectiveEpilogueINS1F_23Sm100TmaWarpSpecializedILi2ELi2ELi64ELb0ELb0EEEJSG_NS5_IJNSV_ISE_SB_EENSV_ISF_SB_EEEEESH_SI_SH_SI_NS1F_6fusion15FusionCallbacksIS1J_NS1N_13LinCombEltActINS1F_6thread7SigmoidESH_fSH_fLNS_15FloatRoundStyleE2EEESG_S1M_JEEENS4_5SM1004TMEM4LOAD26SM100_TMEM_LOAD_32dp32b64xES12_S1C_NS4_39AutoVectorizingCopyWithAssumedAlignmentILi128EEENS4_14SM90_TMA_STOREES1C_S20_S20_EEEvvEEEEvNT_6ParamsE)
        /*0a14*/ 	.short	0x0380
        /*0a16*/ 	.short	0x0800


	//----- nvinfo : EIATTR_SW_WAR
	.align		4
.L_57:
        /*0a18*/ 	.byte	0x04, 0x36
        /*0a1a*/ 	.short	(.L_59 - .L_58)
.L_58:
        /*0a1c*/ 	.word	0x00000008
.L_59:


//--------------------- .nv.callgraph             --------------------------
	.section	.nv.callgraph,"",@"SHT_CUDA_CALLGRAPH"
	.align	4
	.sectionentsize	8
	.align		4
        /*0000*/ 	.word	0x00000000
	.align		4
        /*0004*/ 	.word	0xffffffff
	.align		4
        /*0008*/ 	.word	index@(_ZN7cutlass13device_kernelINS_4gemm6kernel13GemmUniversalIN4cute5tupleIJiiiiEEENS1_10collective13CollectiveMmaINS1_35MainloopSm100TmaUmmaWarpSpecializedILi12ELi2ELi4ENS5_IJNS4_1CILi1EEESB_SB_EEEEENS5_IJNSA_ILi128EEESE_NSA_ILi64EEEEEENS_12float_e4m3_tENS5_IJlSB_lEEESH_SI_NS4_8TiledMMAINS4_8MMA_AtomIJNS4_10MMA_TraitsINS4_19SM100_MMA_F8F6F4_SSEJSH_SH_fSE_SE_NS4_17integral_constantINS4_4UMMA5MajorELSP_0EEESQ_NSN_INSO_7ScaleInELSR_0EEESS_EEEEEENS4_6LayoutISC_NS5_IJNSA_ILi0EEESW_SW_EEEEENS5_IJNS4_10UnderscoreESZ_SZ_EEEEENS4_13SM90_TMA_LOADENS4_14ComposedLayoutINS4_7SwizzleILi2ELi4ELi3EEENS4_18smem_ptr_flag_bitsILi8EEENSV_INS5_IJNSA_ILi8EEESF_EEENS5_IJSF_SB_EEEEEEEvNS4_8identityES12_S1C_vS1D_EENS_8epilogue10collective18CollectiveEpilogueINS1F_23Sm100TmaWarpSpecializedILi2ELi2ELi64ELb0ELb0EEEJSG_NS5_IJNSV_ISE_SB_EENSV_ISF_SB_EEEEESH_SI_SH_SI_NS1F_6fusion15FusionCallbacksIS1J_NS1N_13LinCombEltActINS1F_6thread7SigmoidESH_fSH_fLNS_15FloatRoundStyleE2EEESG_S1M_JEEENS4_5SM1004TMEM4LOAD26SM100_TMEM_LOAD_32dp32b64xES12_S1C_NS4_39AutoVectorizingCopyWithAssumedAlignmentILi128EEENS4_14SM90_TMA_STOREES1C_S20_S20_EEEvvEEEEvNT_6ParamsE)
	.align		4
        /*000c*/ 	.word	index@(__assertfail)
	.align		4
        /*0010*/ 	.word	0x00000000
	.align		4
        /*0014*/ 	.word	0xfffffffe
	.align		4
        /*0018*/ 	.word	0x00000000
	.align		4
        /*001c*/ 	.word	0xfffffffd
	.align		4
        /*0020*/ 	.word	0x00000000
	.align		4
        /*0024*/ 	.word	0xfffffffc


//--------------------- .nv.constant4             --------------------------
	.section	.nv.constant4,"a",@progbits
	.align	8
	.align		8
.nv.constant4:
        /*0000*/ 	.dword	__assertfail
	.align		8
        /*0008*/ 	.dword	__unnamed_1
	.align		8
        /*0010*/ 	.dword	__unnamed_2
	.align		8
        /*0018*/ 	.dword	_ZN39_INTERNAL_804925fc_4_k_cu_d9253435_29514cuda3std3__45__cpo5beginE
	.align		8
        /*0020*/ 	.dword	_ZN39_INTERNAL_804925fc_4_k_cu_d9253435_29514cuda3std3__45__cpo3endE
	.align		8
        /*0028*/ 	.dword	_ZN39_INTERNAL_804925fc_4_k_cu_d9253435_29514cuda3std3__45__cpo6cbeginE
	.align		8
        /*0030*/ 	.dword	_ZN39_INTERNAL_804925fc_4_k_cu_d9253435_29514cuda3std3__45__cpo4cendE
	.align		8
        /*0038*/ 	.dword	_ZN39_INTERNAL_804925fc_4_k_cu_d9253435_29514cuda3std3__441_GLOBAL__N__804925fc_4_k_cu_d9253435_29516ignoreE
	.align		8
        /*0040*/ 	.dword	_ZN39_INTERNAL_804925fc_4_k_cu_d9253435_29514cuda3std3__419piecewise_constructE
	.align		8
        /*0048*/ 	.dword	_ZN39_INTERNAL_804925fc_4_k_cu_d9253435_29514cuda3std3__48in_placeE
	.align		8
        /*0050*/ 	.dword	_ZN39_INTERNAL_804925fc_4_k_cu_d9253435_29514cuda3std6ranges3__45__cpo4swapE
	.align		8
        /*0058*/ 	.dword	_ZN39_INTERNAL_804925fc_4_k_cu_d9253435_29514cuda3std6ranges3__45__cpo9iter_moveE
	.align		8
        /*0060*/ 	.dword	_ZN39_INTERNAL_804925fc_4_k_cu_d9253435_29514cute7productE
	.align		8
        /*0068*/ 	.dword	_ZN39_INTERNAL_804925fc_4_k_cu_d9253435_29514cute1_E
	.align		8
        /*0070*/ 	.dword	$str$25
	.align		8
        /*0078*/ 	.dword	$str$26
	.align		8
        /*0080*/ 	.dword	$str$27
	.align		8
        /*0088*/ 	.dword	$str$28


//--------------------- .text._ZN7cutlass13device_kernelINS_4gemm6kernel13GemmUniversalIN4cute5tupleIJiiiiEEENS1_10collective13CollectiveMmaINS1_35MainloopSm100TmaUmmaWarpSpecializedILi12ELi2ELi4ENS5_IJNS4_1CILi1EEESB_SB_EEEEENS5_IJNSA_ILi128EEESE_NSA_ILi64EEEEEENS_12float_e4m3_tENS5_IJlSB_lEEESH_SI_NS4_8TiledMMAINS4_8MMA_AtomIJNS4_10MMA_TraitsINS4_19SM100_MMA_F8F6F4_SSEJSH_SH_fSE_SE_NS4_17integral_constantINS4_4UMMA5MajorELSP_0EEESQ_NSN_INSO_7ScaleInELSR_0EEESS_EEEEEENS4_6LayoutISC_NS5_IJNSA_ILi0EEESW_SW_EEEEENS5_IJNS4_10UnderscoreESZ_SZ_EEEEENS4_13SM90_TMA_LOADENS4_14ComposedLayoutINS4_7SwizzleILi2ELi4ELi3EEENS4_18smem_ptr_flag_bitsILi8EEENSV_INS5_IJNSA_ILi8EEESF_EEENS5_IJSF_SB_EEEEEEEvNS4_8identityES12_S1C_vS1D_EENS_8epilogue10collective18CollectiveEpilogueINS1F_23Sm100TmaWarpSpecializedILi2ELi2ELi64ELb0ELb0EEEJSG_NS5_IJNSV_ISE_SB_EENSV_ISF_SB_EEEEESH_SI_SH_SI_NS1F_6fusion15FusionCallbacksIS1J_NS1N_13LinCombEltActINS1F_6thread7SigmoidESH_fSH_fLNS_15FloatRoundStyleE2EEESG_S1M_JEEENS4_5SM1004TMEM4LOAD26SM100_TMEM_LOAD_32dp32b64xES12_S1C_NS4_39AutoVectorizingCopyWithAssumedAlignmentILi128EEENS4_14SM90_TMA_STOREES1C_S20_S20_EEEvvEEEEvNT_6ParamsE --------------------------
	.section	.text._ZN7cutlass13device_kernelINS_4gemm6kernel13GemmUniversalIN4cute5tupleIJiiiiEEENS1_10collective13CollectiveMmaINS1_35MainloopSm100TmaUmmaWarpSpecializedILi12ELi2ELi4ENS5_IJNS4_1CILi1EEESB_SB_EEEEENS5_IJNSA_ILi128EEESE_NSA_ILi64EEEEEENS_12float_e4m3_tENS5_IJlSB_lEEESH_SI_NS4_8TiledMMAINS4_8MMA_AtomIJNS4_10MMA_TraitsINS4_19SM100_MMA_F8F6F4_SSEJSH_SH_fSE_SE_NS4_17integral_constantINS4_4UMMA5MajorELSP_0EEESQ_NSN_INSO_7ScaleInELSR_0EEESS_EEEEEENS4_6LayoutISC_NS5_IJNSA_ILi0EEESW_SW_EEEEENS5_IJNS4_10UnderscoreESZ_SZ_EEEEENS4_13SM90_TMA_LOADENS4_14ComposedLayoutINS4_7SwizzleILi2ELi4ELi3EEENS4_18smem_ptr_flag_bitsILi8EEENSV_INS5_IJNSA_ILi8EEESF_EEENS5_IJSF_SB_EEEEEEEvNS4_8identityES12_S1C_vS1D_EENS_8epilogue10collective18CollectiveEpilogueINS1F_23Sm100TmaWarpSpecializedILi2ELi2ELi64ELb0ELb0EEEJSG_NS5_IJNSV_ISE_SB_EENSV_ISF_SB_EEEEESH_SI_SH_SI_NS1F_6fusion15FusionCallbacksIS1J_NS1N_13LinCombEltActINS1F_6thread7SigmoidESH_fSH_fLNS_15FloatRoundStyleE2EEESG_S1M_JEEENS4_5SM1004TMEM4LOAD26SM100_TMEM_LOAD_32dp32b64xES12_S1C_NS4_39AutoVectorizingCopyWithAssumedAlignmentILi128EEENS4_14SM90_TMA_STOREES1C_S20_S20_EEEvvEEEEvNT_6ParamsE,"ax",@progbits
	.align	128
.text._ZN7cutlass13device_kernelINS_4gemm6kernel13GemmUniversalIN4cute5tupleIJiiiiEEENS1_10collective13CollectiveMmaINS1_35MainloopSm100TmaUmmaWarpSpecializedILi12ELi2ELi4ENS5_IJNS4_1CILi1EEESB_SB_EEEEENS5_IJNSA_ILi128EEESE_NSA_ILi64EEEEEENS_12float_e4m3_tENS5_IJlSB_lEEESH_SI_NS4_8TiledMMAINS4_8MMA_AtomIJNS4_10MMA_TraitsINS4_19SM100_MMA_F8F6F4_SSEJSH_SH_fSE_SE_NS4_17integral_constantINS4_4UMMA5MajorELSP_0EEESQ_NSN_INSO_7ScaleInELSR_0EEESS_EEEEEENS4_6LayoutISC_NS5_IJNSA_ILi0EEESW_SW_EEEEENS5_IJNS4_10UnderscoreESZ_SZ_EEEEENS4_13SM90_TMA_LOADENS4_14ComposedLayoutINS4_7SwizzleILi2ELi4ELi3EEENS4_18smem_ptr_flag_bitsILi8EEENSV_INS5_IJNSA_ILi8EEESF_EEENS5_IJSF_SB_EEEEEEEvNS4_8identityES12_S1C_vS1D_EENS_8epilogue10collective18CollectiveEpilogueINS1F_23Sm100TmaWarpSpecializedILi2ELi2ELi64ELb0ELb0EEEJSG_NS5_IJNSV_ISE_SB_EENSV_ISF_SB_EEEEESH_SI_SH_SI_NS1F_6fusion15FusionCallbacksIS1J_NS1N_13LinCombEltActINS1F_6thread7SigmoidESH_fSH_fLNS_15FloatRoundStyleE2EEESG_S1M_JEEENS4_5SM1004TMEM4LOAD26SM100_TMEM_LOAD_32dp32b64xES12_S1C_NS4_39AutoVectorizingCopyWithAssumedAlignmentILi128EEENS4_14SM90_TMA_STOREES1C_S20_S20_EEEvvEEEEvNT_6ParamsE:
        .type           _ZN7cutlass13device_kernelINS_4gemm6kernel13GemmUniversalIN4cute5tupleIJiiiiEEENS1_10collective13CollectiveMmaINS1_35MainloopSm100TmaUmmaWarpSpecializedILi12ELi2ELi4ENS5_IJNS4_1CILi1EEESB_SB_EEEEENS5_IJNSA_ILi128EEESE_NSA_ILi64EEEEEENS_12float_e4m3_tENS5_IJlSB_lEEESH_SI_NS4_8TiledMMAINS4_8MMA_AtomIJNS4_10MMA_TraitsINS4_19SM100_MMA_F8F6F4_SSEJSH_SH_fSE_SE_NS4_17integral_constantINS4_4UMMA5MajorELSP_0EEESQ_NSN_INSO_7ScaleInELSR_0EEESS_EEEEEENS4_6LayoutISC_NS5_IJNSA_ILi0EEESW_SW_EEEEENS5_IJNS4_10UnderscoreESZ_SZ_EEEEENS4_13SM90_TMA_LOADENS4_14ComposedLayoutINS4_7SwizzleILi2ELi4ELi3EEENS4_18smem_ptr_flag_bitsILi8EEENSV_INS5_IJNSA_ILi8EEESF_EEENS5_IJSF_SB_EEEEEEEvNS4_8identityES12_S1C_vS1D_EENS_8epilogue10collective18CollectiveEpilogueINS1F_23Sm100TmaWarpSpecializedILi2ELi2ELi64ELb0ELb0EEEJSG_NS5_IJNSV_ISE_SB_EENSV_ISF_SB_EEEEESH_SI_SH_SI_NS1F_6fusion15FusionCallbacksIS1J_NS1N_13LinCombEltActINS1F_6thread7SigmoidESH_fSH_fLNS_15FloatRoundStyleE2EEESG_S1M_JEEENS4_5SM1004TMEM4LOAD26SM100_TMEM_LOAD_32dp32b64xES12_S1C_NS4_39AutoVectorizingCopyWithAssumedAlignmentILi128EEENS4_14SM90_TMA_STOREES1C_S20_S20_EEEvvEEEEvNT_6ParamsE,@function
        .size           _ZN7cutlass13device_kernelINS_4gemm6kernel13GemmUniversalIN4cute5tupleIJiiiiEEENS1_10collective13CollectiveMmaINS1_35MainloopSm100TmaUmmaWarpSpecializedILi12ELi2ELi4ENS5_IJNS4_1CILi1EEESB_SB_EEEEENS5_IJNSA_ILi128EEESE_NSA_ILi64EEEEEENS_12float_e4m3_tENS5_IJlSB_lEEESH_SI_NS4_8TiledMMAINS4_8MMA_AtomIJNS4_10MMA_TraitsINS4_19SM100_MMA_F8F6F4_SSEJSH_SH_fSE_SE_NS4_17integral_constantINS4_4UMMA5MajorELSP_0EEESQ_NSN_INSO_7ScaleInELSR_0EEESS_EEEEEENS4_6LayoutISC_NS5_IJNSA_ILi0EEESW_SW_EEEEENS5_IJNS4_10UnderscoreESZ_SZ_EEEEENS4_13SM90_TMA_LOADENS4_14ComposedLayoutINS4_7SwizzleILi2ELi4ELi3EEENS4_18smem_ptr_flag_bitsILi8EEENSV_INS5_IJNSA_ILi8EEESF_EEENS5_IJSF_SB_EEEEEEEvNS4_8identityES12_S1C_vS1D_EENS_8epilogue10collective18CollectiveEpilogueINS1F_23Sm100TmaWarpSpecializedILi2ELi2ELi64ELb0ELb0EEEJSG_NS5_IJNSV_ISE_SB_EENSV_ISF_SB_EEEEESH_SI_SH_SI_NS1F_6fusion15FusionCallbacksIS1J_NS1N_13LinCombEltActINS1F_6thread7SigmoidESH_fSH_fLNS_15FloatRoundStyleE2EEESG_S1M_JEEENS4_5SM1004TMEM4LOAD26SM100_TMEM_LOAD_32dp32b64xES12_S1C_NS4_39AutoVectorizingCopyWithAssumedAlignmentILi128EEENS4_14SM90_TMA_STOREES1C_S20_S20_EEEvvEEEEvNT_6ParamsE,(.L_x_363 - _ZN7cutlass13device_kernelINS_4gemm6kernel13GemmUniversalIN4cute5tupleIJiiiiEEENS1_10collective13CollectiveMmaINS1_35MainloopSm100TmaUmmaWarpSpecializedILi12ELi2ELi4ENS5_IJNS4_1CILi1EEESB_SB_EEEEENS5_IJNSA_ILi128EEESE_NSA_ILi64EEEEEENS_12float_e4m3_tENS5_IJlSB_lEEESH_SI_NS4_8TiledMMAINS4_8MMA_AtomIJNS4_10MMA_TraitsINS4_19SM100_MMA_F8F6F4_SSEJSH_SH_fSE_SE_NS4_17integral_constantINS4_4UMMA5MajorELSP_0EEESQ_NSN_INSO_7ScaleInELSR_0EEESS_EEEEEENS4_6LayoutISC_NS5_IJNSA_ILi0EEESW_SW_EEEEENS5_IJNS4_10UnderscoreESZ_SZ_EEEEENS4_13SM90_TMA_LOADENS4_14ComposedLayoutINS4_7SwizzleILi2ELi4ELi3EEENS4_18smem_ptr_flag_bitsILi8EEENSV_INS5_IJNSA_ILi8EEESF_EEENS5_IJSF_SB_EEEEEEEvNS4_8identityES12_S1C_vS1D_EENS_8epilogue10collective18CollectiveEpilogueINS1F_23Sm100TmaWarpSpecializedILi2ELi2ELi64ELb0ELb0EEEJSG_NS5_IJNSV_ISE_SB_EENSV_ISF_SB_EEEEESH_SI_SH_SI_NS1F_6fusion15FusionCallbacksIS1J_NS1N_13LinCombEltActINS1F_6thread7SigmoidESH_fSH_fLNS_15FloatRoundStyleE2EEESG_S1M_JEEENS4_5SM1004TMEM4LOAD26SM100_TMEM_LOAD_32dp32b64xES12_S1C_NS4_39AutoVectorizingCopyWithAssumedAlignmentILi128EEENS4_14SM90_TMA_STOREES1C_S20_S20_EEEvvEEEEvNT_6ParamsE)
        .other          _ZN7cutlass13device_kernelINS_4gemm6kernel13GemmUniversalIN4cute5tupleIJiiiiEEENS1_10collective13CollectiveMmaINS1_35MainloopSm100TmaUmmaWarpSpecializedILi12ELi2ELi4ENS5_IJNS4_1CILi1EEESB_SB_EEEEENS5_IJNSA_ILi128EEESE_NSA_ILi64EEEEEENS_12float_e4m3_tENS5_IJlSB_lEEESH_SI_NS4_8TiledMMAINS4_8MMA_AtomIJNS4_10MMA_TraitsINS4_19SM100_MMA_F8F6F4_SSEJSH_SH_fSE_SE_NS4_17integral_constantINS4_4UMMA5MajorELSP_0EEESQ_NSN_INSO_7ScaleInELSR_0EEESS_EEEEEENS4_6LayoutISC_NS5_IJNSA_ILi0EEESW_SW_EEEEENS5_IJNS4_10UnderscoreESZ_SZ_EEEEENS4_13SM90_TMA_LOADENS4_14ComposedLayoutINS4_7SwizzleILi2ELi4ELi3EEENS4_18smem_ptr_flag_bitsILi8EEENSV_INS5_IJNSA_ILi8EEESF_EEENS5_IJSF_SB_EEEEEEEvNS4_8identityES12_S1C_vS1D_EENS_8epilogue10collective18CollectiveEpilogueINS1F_23Sm100TmaWarpSpecializedILi2ELi2ELi64ELb0ELb0EEEJSG_NS5_IJNSV_ISE_SB_EENSV_ISF_SB_EEEEESH_SI_SH_SI_NS1F_6fusion15FusionCallbacksIS1J_NS1N_13LinCombEltActINS1F_6thread7SigmoidESH_fSH_fLNS_15FloatRoundStyleE2EEESG_S1M_JEEENS4_5SM1004TMEM4LOAD26SM100_TMEM_LOAD_32dp32b64xES12_S1C_NS4_39AutoVectorizingCopyWithAssumedAlignmentILi128EEENS4_14SM90_TMA_STOREES1C_S20_S20_EEEvvEEEEvNT_6ParamsE,@"STO_CUDA_ENTRY STV_DEFAULT"
_ZN7cutlass13device_kernelINS_4gemm6kernel13GemmUniversalIN4cute5tupleIJiiiiEEENS1_10collective13CollectiveMmaINS1_35MainloopSm100TmaUmmaWarpSpecializedILi12ELi2ELi4ENS5_IJNS4_1CILi1EEESB_SB_EEEEENS5_IJNSA_ILi128EEESE_NSA_ILi64EEEEEENS_12float_e4m3_tENS5_IJlSB_lEEESH_SI_NS4_8TiledMMAINS4_8MMA_AtomIJNS4_10MMA_TraitsINS4_19SM100_MMA_F8F6F4_SSEJSH_SH_fSE_SE_NS4_17integral_constantINS4_4UMMA5MajorELSP_0EEESQ_NSN_INSO_7ScaleInELSR_0EEESS_EEEEEENS4_6LayoutISC_NS5_IJNSA_ILi0EEESW_SW_EEEEENS5_IJNS4_10UnderscoreESZ_SZ_EEEEENS4_13SM90_TMA_LOADENS4_14ComposedLayoutINS4_7SwizzleILi2ELi4ELi3EEENS4_18smem_ptr_flag_bitsILi8EEENSV_INS5_IJNSA_ILi8EEESF_EEENS5_IJSF_SB_EEEEEEEvNS4_8identityES12_S1C_vS1D_EENS_8epilogue10collective18CollectiveEpilogueINS1F_23Sm100TmaWarpSpecializedILi2ELi2ELi64ELb0ELb0EEEJSG_NS5_IJNSV_ISE_SB_EENSV_ISF_SB_EEEEESH_SI_SH_SI_NS1F_6fusion15FusionCallbacksIS1J_NS1N_13LinCombEltActINS1F_6thread7SigmoidESH_fSH_fLNS_15FloatRoundStyleE2EEESG_S1M_JEEENS4_5SM1004TMEM4LOAD26SM100_TMEM_LOAD_32dp32b64xES12_S1C_NS4_39AutoVectorizingCopyWithAssumedAlignmentILi128EEENS4_14SM90_TMA_STOREES1C_S20_S20_EEEvvEEEEvNT_6ParamsE:
[----:B------:R-:W1:Y:S01]  /*0000*/  LDC R1, c[0x0][0x37c] ;  /* 0x0000df00ff017b82 */ /* 0x000e620000000800 */
[----:B------:R-:W2:Y:S01]  /*0010*/  S2R R197, SR_TID.X ;  /* 0x0000000000c57919 */ /* 0x000ea20000002100 */
[----:B------:R-:W3:Y:S01]  /*0020*/  LDCU.64 UR6, c[0x0][0x890] ;  /* 0x00011200ff0677ac */ /* 0x000ee20008000a00 */
[----:B------:R-:W-:Y:S02]  /*0030*/  PRMT R180, RZ, 0x7610, R180 ;  /* 0x00007610ffb47816 */ /* 0x000fe400000000b4 */
[----:B------:R-:W-:Y:S01]  /*0040*/  ELECT P5, URZ, PT ;  /* 0x0000000000ff782f */ /* 0x000fe200038a0000 */
[----:B------:R-:W4:Y:S01]  /*0050*/  LDCU.64 UR38, c[0x0][0x358] ;  /* 0x00006b00ff2677ac */ /* 0x000f220008000a00 */
[----:B---3--:R-:W-:-:S04]  /*0060*/  UISETP.NE.U32.AND UP2, UPT, UR6, URZ, UPT ;  /* 0x000000ff0600728c */ /* 0x008fc8000bf45070 */
[----:B------:R-:W-:Y:S01]  /*0070*/  UISETP.NE.AND.EX UP2, UPT, UR7, URZ, UPT, UP2 ;  /* 0x000000ff0700728c */ /* 0x000fe2000bf45320 */
[----:B--2---:R-:W-:-:S05]  /*0080*/  SHF.R.U32.HI R201, RZ, 0x5, R197 ;  /* 0x00000005ffc97819 */ /* 0x004fca00000116c5 */
[----:B------:R-:W2:Y:S02]  /*0090*/  SHFL.IDX PT, R0, R201, RZ, 0x1f ;  /* 0x00001fffc9007589 */ /* 0x000ea400000e0000 */
[----:B--2---:R-:W-:Y:S01]  /*00a0*/  R2UR UR8, R0 ;  /* 0x00000000000872ca */ /* 0x004fe200000e0000 */
[----:B-1--4-:R-:W-:Y:S05]  /*00b0*/  BRA.U UP2, `(.L_x_0) ;  /* 0x00000001022c7547 */ /* 0x012fea000b800000 */
[----:B------:R-:W1:Y:S02]  /*00c0*/  LDCU.64 UR4, c[0x0][0x888] ;  /* 0x00011100ff0477ac */ /* 0x000e640008000a00 */
[----:B-1----:R-:W-:-:S04]  /*00d0*/  UISETP.NE.U32.AND UP0, UPT, UR4, URZ, UPT ;  /* 0x000000ff0400728c */ /* 0x002fc8000bf05070 */
[----:B------:R-:W-:-:S09]  /*00e0*/  UISETP.NE.AND.EX UP0, UPT, UR5, URZ, UPT, UP0 ;  /* 0x000000ff0500728c */ /* 0x000fd2000bf05300 */
[----:B------:R-:W-:Y:S05]  /*00f0*/  BRA.U !UP0, `(.L_x_1) ;  /* 0x0000000108107547 */ /* 0x000fea000b800000 */
[----:B------:R-:W1:Y:S02]  /*0100*/  LDC.64 R2, c[0x0][0x888] ;  /* 0x00022200ff027b82 */ /* 0x000e640000000a00 */
[----:B-1----:R1:W5:Y:S01]  /*0110*/  LDG.E R123, desc[UR38][R2.64] ;  /* 0x00000026027b7981 */ /* 0x002362000c1e1900 */
[----:B------:R-:W-:Y:S01]  /*0120*/  HFMA2 R180, -RZ, RZ, 0, 5.9604644775390625e-08 ;  /* 0x00000001ffb47431 */ /* 0x000fe200000001ff */
[----:B------:R-:W-:Y:S05]  /*0130*/  BRA `(.L_x_0) ;  /* 0x00000000000c7947 */ /* 0x000fea0003800000 */
.L_x_1:
[----:B------:R-:W1:Y:S01]  /*0140*/  LDCU UR4, c[0x0][0x880] ;  /* 0x00011000ff0477ac */ /* 0x000e620008000800 */
[----:B------:R-:W-:Y:S01]  /*0150*/  HFMA2 R180, -RZ, RZ, 0, 5.9604644775390625e-08 ;  /* 0x00000001ffb47431 */ /* 0x000fe200000001ff */
[----:B-1----:R-:W-:-:S07]  /*0160*/  MOV R123, UR4 ;  /* 0x00000004007b7c02 */ /* 0x002fce0008000f00 */
.L_x_0:
[----:B------:R-:W2:Y:S02]  /*0170*/  LDCU.64 UR4, c[0x0][0x8b0] ;  /* 0x00011600ff0477ac */ /* 0x000ea40008000a00 */
[----:B--2---:R-:W-:-:S04]  /*0180*/  UISETP.NE.U32.AND UP0, UPT, UR4, URZ, UPT ;  /* 0x000000ff0400728c */ /* 0x004fc8000bf05070 */
[----:B------:R-:W-:-:S09]  /*0190*/  UISETP.NE.AND.EX UP0, UPT, UR5, URZ, UPT, UP0 ;  /* 0x000000ff0500728c */ /* 0x000fd2000bf05300 */
[----:B------:R-:W-:Y:S05]  /*01a0*/  BRA.U UP0, `(.L_x_2) ;  /* 0x0000000100247547 */ /* 0x000fea000b800000 */
[----:B------:R-:W2:Y:S02]  /*01b0*/  LDCU.64 UR4, c[0x0][0x8a8] ;  /* 0x00011500ff0477ac */ /* 0x000ea40008000a00 */
[----:B--2---:R-:W-:-:S04]  /*01c0*/  UISETP.NE.U32.AND UP0, UPT, UR4, URZ, UPT ;  /* 0x000000ff0400728c */ /* 0x004fc8000bf05070 */
[----:B------:R-:W-:-:S09]  /*01d0*/  UISETP.NE.AND.EX UP0, UPT, UR5, URZ, UPT, UP0 ;  /* 0x000000ff0500728c */ /* 0x000fd2000bf05300 */
[----:B------:R-:W-:Y:S05]  /*01e0*/  BRA.U !UP0, `(.L_x_3) ;  /* 0x00000001080c7547 */ /* 0x000fea000b800000 */
[----:B------:R-:W2:Y:S02]  /*01f0*/  LDC.64 R74, c[0x0][0x8a8] ;  /* 0x00022a00ff4a7b82 */ /* 0x000ea40000000a00 */
[----:B--2---:R2:W5:Y:S01]  /*0200*/  LDG.E R74, desc[UR38][R74.64] ;  /* 0x000000264a4a7981 */ /* 0x004562000c1e1900 */
[----:B------:R-:W-:Y:S05]  /*0210*/  BRA `(.L_x_2) ;  /* 0x0000000000087947 */ /* 0x000fea0003800000 */
.L_x_3:
[----:B------:R-:W2:Y:S02]  /*0220*/  LDCU UR4, c[0x0][0x8a0] ;  /* 0x00011400ff0477ac */ /* 0x000ea40008000800 */
[----:B--2---:R-:W-:Y:S02]  /*0230*/  MOV R74, UR4 ;  /* 0x00000004004a7c02 */ /* 0x004fe40008000f00 */
.L_x_2:
[----:B------:R-:W-:Y:S01]  /*0240*/  IMAD.U32 R0, RZ, RZ, UR8 ;  /* 0x00000008ff007e24 */ /* 0x000fe2000f8e00ff */
[----:B------:R-:W-:Y:S04]  /*0250*/  BSSY.RECONVERGENT B0, `(.L_x_4) ;  /* 0x000000c000007945 */ /* 0x000fe80003800200 */
[C---:B------:R-:W-:Y:S02]  /*0260*/  ISETP.NE.OR P1, PT, R0.reuse, 0x1, !P5 ;  /* 0x000000010000780c */ /* 0x040fe40006f25670 */
[----:B------:R-:W-:-:S11]  /*0270*/  ISETP.NE.OR P0, PT, R0, 0x3, !P5 ;  /* 0x000000030000780c */ /* 0x000fd60006f05670 */
[----:B------:R-:W-:Y:S05]  /*0280*/  @P1 BRA `(.L_x_5) ;  /* 0x0000000000201947 */ /* 0x000fea0003800000 */
[----:B------:R-:W3:Y:S02]  /*0290*/  LDCU.64 UR4, c[0x0][0x348] ;  /* 0x00006900ff0477ac */ /* 0x000ee40008000a00 */
[----:B---3--:R-:W-:Y:S02]  /*02a0*/  UIADD3 UR10, UP1, UPT, UR4, 0x80, URZ ;  /* 0x00000080040a7890 */ /* 0x008fe4000ff3e0ff */
[----:B------:R-:W-:Y:S02]  /*02b0*/  UIADD3 UR4, UP0, UPT, UR4, 0x180, URZ ;  /* 0x0000018004047890 */ /* 0x000fe4000ff1e0ff */
[----:B------:R-:W-:Y:S02]  /*02c0*/  UIADD3.X UR11, UPT, UPT, URZ, UR5, URZ, UP1, !UPT ;  /* 0x00000005ff0b7290 */ /* 0x000fe40008ffe4ff */
[----:B------:R-:W-:-:S07]  /*02d0*/  UIADD3.X UR5, UPT, UPT, URZ, UR5, URZ, UP0, !UPT ;  /* 0x00000005ff057290 */ /* 0x000fce00087fe4ff */
[----:B------:R3:W-:Y:S02]  /*02e0*/  UTMACCTL.PF [UR10] ;  /* 0x000000000a0079b9 */ /* 0x0007e40008040000 */
[----:B------:R3:W-:Y:S02]  /*02f0*/  UTMACCTL.PF [UR4] ;  /* 0x00000000040079b9 */ /* 0x0007e40008040000 */
[----:B---3--:R-:W-:Y:S01]  /*0300*/  NOP ;  /* 0x0000000000007918 */ /* 0x008fe20000000000 */
.L_x_5:
[----:B------:R-:W-:Y:S05]  /*0310*/  BSYNC.RECONVERGENT B0 ;  /* 0x0000000000007941 */ /* 0x000fea0003800200 */
.L_x_4:
[----:B------:R-:W-:Y:S04]  /*0320*/  BSSY.RECONVERGENT B0, `(.L_x_6) ;  /* 0x000000a000007945 */ /* 0x000fe80003800200 */
        /* <DEDUP_REMOVED lines=9> */
.L_x_7:
[----:B------:R-:W-:Y:S05]  /*03c0*/  BSYNC.RECONVERGENT B0 ;  /* 0x0000000000007941 */ /* 0x000fea0003800200 */
.L_x_6:
[----:B------:R-:W3:Y:S01]  /*03d0*/  LDCU.64 UR4, c[0x0][0x888] ;  /* 0x00011100ff0477ac */ /* 0x000ee20008000a00 */
[----:B------:R-:W-:Y:S02]  /*03e0*/  UISETP.EQ.U32.AND UP0, UPT, UR6, URZ, UPT ;  /* 0x000000ff0600728c */ /* 0x000fe4000bf02070 */
[----:B------:R-:W-:Y:S02]  /*03f0*/  UPLOP3.LUT UP3, UPT, UPT, UPT, UPT, 0x40, 0x4 ;  /* 0x000000000004789c */ /* 0x000fe40003f6e870 */
[----:B---3--:R-:W-:-:S04]  /*0400*/  UISETP.NE.U32.AND UP1, UPT, UR4, URZ, UPT ;  /* 0x000000ff0400728c */ /* 0x008fc8000bf25070 */
[----:B------:R-:W-:-:S04]  /*0410*/  UISETP.NE.AND.EX UP1, UPT, UR5, URZ, UPT, UP1 ;  /* 0x000000ff0500728c */ /* 0x000fc8000bf25310 */
[----:B------:R-:W-:-:S04]  /*0420*/  UISETP.EQ.OR.EX UP4, UPT, UR7, URZ, !UP1, UP0 ;  /* 0x000000ff0700728c */ /* 0x000fc8000cf82700 */
[----:B------:R-:W-:-:S05]  /*0430*/  UP2UR UR44, UPR, URZ, 0x10 ;  /* 0x00000010ff2c7883 */ /* 0x000fca0008000000 */
[----:B------:R-:W-:Y:S07]  /*0440*/  BRA.U !UP4, `(.L_x_8) ;  /* 0x000000010c147547 */ /* 0x000fee000b800000 */
[----:B------:R-:W-:Y:S01]  /*0450*/  PLOP3.LUT P1, PT, PT, PT, UP2, 0x80, 0x8 ;  /* 0x000000000008781c */ /* 0x000fe20003f2f028 */
[----:B------:R-:W-:-:S12]  /*0460*/  UPLOP3.LUT UP3, UPT, UPT, UPT, UP1, 0x40, 0x4 ;  /* 0x000000000004789c */ /* 0x000fd80003f6e810 */
[----:B-----5:R-:W-:-:S13]  /*0470*/  @!P1 FSETP.EQ.AND P0, PT, R123, RZ, PT ;  /* 0x000000ff7b00920b */ /* 0x020fda0003f02000 */
[----:B------:R-:W-:Y:S01]  /*0480*/  @!P1 VOTEU.ANY UP0, P0 ;  /* 0x0000000000ff9886 */ /* 0x000fe20000000100 */
[----:B------:R-:W-:-:S11]  /*0490*/  @!UP2 UPLOP3.LUT UP3, UPT, UPT, UPT, UP0, 0x80, 0x8 ;  /* 0x000000000008a89c */ /* 0x000fd60003f6f000 */
.L_x_8:
[----:B-1----:R-:W1:Y:S01]  /*04a0*/  SHFL.IDX PT, R2, R201, RZ, 0x1f ;  /* 0x00001fffc9027589 */ /* 0x002e6200000e0000 */
[----:B------:R-:W-:-:S04]  /*04b0*/  UISETP.NE.AND UP0, UPT, UR8, 0x2, UPT ;  /* 0x000000020800788c */ /* 0x000fc8000bf05270 */
[----:B------:R-:W-:Y:S01]  /*04c0*/  USEL UR6, URZ, 0x1, UP0 ;  /* 0x00000001ff067887 */ /* 0x000fe20008000000 */
[----:B-1----:R-:W-:-:S13]  /*04d0*/  ISETP.NE.AND P0, PT, R2, RZ, PT ;  /* 0x000000ff0200720c */ /* 0x002fda0003f05270 */
[----:B------:R-:W-:Y:S05]  /*04e0*/  @P0 BRA `(.L_x_9) ;  /* 0x0000000000940947 */ /* 0x000fea0003800000 */
[----:B------:R-:W-:Y:S01]  /*04f0*/  ELECT P0, URZ, PT ;  /* 0x0000000000ff782f */ /* 0x000fe20003800000 */
[----:B------:R-:W-:-:S12]  /*0500*/  BSSY.RECONVERGENT B0, `(.L_x_9) ;  /* 0x0000023000007945 */ /* 0x000fd80003800200 */
[----:B------:R-:W-:Y:S05]  /*0510*/  @!P0 BRA `(.L_x_10) ;  /* 0x0000000000848947 */ /* 0x000fea0003800000 */
[----:B------:R-:W1:Y:S01]  /*0520*/  S2UR UR5, SR_CgaCtaId ;  /* 0x00000000000579c3 */ /* 0x000e620000008800 */
[----:B------:R-:W-:Y:S01]  /*0530*/  UMOV UR7, 0x400 ;  /* 0x0000040000077882 */ /* 0x000fe20000000000 */
[----:B------:R-:W-:Y:S02]  /*0540*/  UMOV UR4, 0x1 ;  /* 0x0000000100047882 */ /* 0x000fe40000000000 */
[----:B------:R-:W-:-:S04]  /*0550*/  UIADD3 UR10, UPT, UPT, -UR4, 0x100000, URZ ;  /* 0x00100000040a7890 */ /* 0x000fc8000fffe1ff */
[----:B------:R-:W-:Y:S02]  /*0560*/  USHF.L.U32 UR11, UR10, 0xb, URZ ;  /* 0x0000000b0a0b7899 */ /* 0x000fe400080006ff */
[----:B------:R-:W-:Y:S02]  /*0570*/  USHF.L.U32 UR10, UR10, 0x1, URZ ;  /* 0x000000010a0a7899 */ /* 0x000fe400080006ff */
[----:B-1----:R-:W-:Y:S01]  /*0580*/  ULEA UR5, UR5, UR7, 0x18 ;  /* 0x0000000705057291 */ /* 0x002fe2000f8ec0ff */
[----:B------:R-:W1:Y:S11]  /*0590*/  FENCE.VIEW.ASYNC.S ;  /* 0x00000000000073c6 */ /* 0x000e760000000000 */
[----:B-1----:R1:W3:Y:S01]  /*05a0*/  SYNCS.EXCH.64 URZ, [UR5], UR10 ;  /* 0x0000000a05ff75b2 */ /* 0x0022e20008000100 */
[----:B------:R1:W4:Y:S01]  /*05b0*/  SYNCS.EXCH.64 URZ, [UR5+0x60], UR10 ;  /* 0x0000600a05ff75b2 */ /* 0x0003220008000100 */
[----:B------:R1:W1:Y:S01]  /*05c0*/  SYNCS.EXCH.64 URZ, [UR5+0x8], UR10 ;  /* 0x0000080a05ff75b2 */ /* 0x0002620008000100 */
        /* <DEDUP_REMOVED lines=21> */
[----:B---3--:R-:W-:Y:S01]  /*0720*/  NOP ;  /* 0x0000000000007918 */ /* 0x008fe20000000000 */
.L_x_10:
[----:B-1----:R-:W-:Y:S05]  /*0730*/  BSYNC.RECONVERGENT B0 ;  /* 0x0000000000007941 */ /* 0x002fea0003800200 */
.L_x_9:
[----:B------:R-:W1:Y:S01]  /*0740*/  SHFL.IDX PT, R2, R201, RZ, 0x1f ;  /* 0x00001fffc9027589 */ /* 0x000e6200000e0000 */
[----:B------:R-:W-:Y:S01]  /*0750*/  NOP ;  /* 0x0000000000007918 */ /* 0x000fe20000000000 */
[----:B-1----:R-:W-:-:S13]  /*0760*/  ISETP.NE.AND P0, PT, R2, 0x1, PT ;  /* 0x000000010200780c */ /* 0x002fda0003f05270 */
[----:B------:R-:W-:Y:S05]  /*0770*/  @P0 BRA `(.L_x_11) ;  /* 0x0000000000480947 */ /* 0x000fea0003800000 */
[----:B------:R-:W1:Y:S01]  /*0780*/  S2UR UR7, SR_CgaCtaId ;  /* 0x00000000000779c3 */ /* 0x000e620000008800 */
[----:B------:R-:W-:Y:S01]  /*0790*/  UMOV UR9, 0x400 ;  /* 0x0000040000097882 */ /* 0x000fe20000000000 */
[----:B------:R-:W-:Y:S01]  /*07a0*/  UMOV UR5, 0x20 ;  /* 0x0000002000057882 */ /* 0x000fe20000000000 */
[----:B------:R-:W-:Y:S01]  /*07b0*/  UMOV UR4, 0x80 ;  /* 0x0000008000047882 */ /* 0x000fe20000000000 */
[----:B------:R-:W-:-:S04]  /*07c0*/  UIADD3 UR10, UPT, UPT, -UR5, 0x100000, URZ ;  /* 0x00100000050a7890 */ /* 0x000fc8000fffe1ff */
[----:B------:R-:W-:Y:S02]  /*07d0*/  USHF.L.U32 UR11, UR10, 0xb, URZ ;  /* 0x0000000b0a0b7899 */ /* 0x000fe400080006ff */
[----:B------:R-:W-:Y:S02]  /*07e0*/  USHF.L.U32 UR10, UR10, 0x1, URZ ;  /* 0x000000010a0a7899 */ /* 0x000fe400080006ff */
[----:B------:R-:W-:-:S04]  /*07f0*/  UIADD3 UR4, UPT, UPT, -UR4, 0x100000, URZ ;  /* 0x0010000004047890 */ /* 0x000fc8000fffe1ff */
[----:B------:R-:W-:Y:S02]  /*0800*/  USHF.L.U32 UR5, UR4, 0xb, URZ ;  /* 0x0000000b04057899 */ /* 0x000fe400080006ff */
[----:B------:R-:W-:Y:S01]  /*0810*/  USHF.L.U32 UR4, UR4, 0x1, URZ ;  /* 0x0000000104047899 */ /* 0x000fe200080006ff */
[----:B------:R-:W-:Y:S01]  /*0820*/  ELECT P0, URZ, PT ;  /* 0x0000000000ff782f */ /* 0x000fe20003800000 */
[----:B-1----:R-:W-:Y:S01]  /*0830*/  ULEA UR7, UR7, UR9, 0x18 ;  /* 0x0000000907077291 */ /* 0x002fe2000f8ec0ff */
[----:B------:R-:W1:Y:S11]  /*0840*/  FENCE.VIEW.ASYNC.S ;  /* 0x00000000000073c6 */ /* 0x000e760000000000 */
[----:B-1----:R1:W3:Y:S01]  /*0850*/  SYNCS.EXCH.64 URZ, [UR7+0xc0], UR10 ;  /* 0x0000c00a07ff75b2 */ /* 0x0022e20008000100 */
[----:B------:R1:W1:Y:S01]  /*0860*/  SYNCS.EXCH.64 URZ, [UR7+0xd0], UR4 ;  /* 0x0000d00407ff75b2 */ /* 0x0002620008000100 */
[----:B------:R1:W1:Y:S01]  /*0870*/  SYNCS.EXCH.64 URZ, [UR7+0xc8], UR10 ;  /* 0x0000c80a07ff75b2 */ /* 0x0002620008000100 */
[----:B------:R1:W1:Y:S01]  /*0880*/  SYNCS.EXCH.64 URZ, [UR7+0xd8], UR4 ;  /* 0x0000d80407ff75b2 */ /* 0x0002620008000100 */
[----:B------:R-:W-:Y:S01]  /*0890*/  NOP ;  /* 0x0000000000007918 */ /* 0x000fe20000000000 */
.L_x_11:
[----:B------:R-:W2:Y:S01]  /*08a0*/  SHFL.IDX PT, R2, R201, RZ, 0x1f ;  /* 0x00001fffc9027589 */ /* 0x000ea200000e0000 */
[----:B------:R-:W-:Y:S01]  /*08b0*/  NOP ;  /* 0x0000000000007918 */ /* 0x000fe20000000000 */
[----:B--2---:R-:W-:-:S13]  /*08c0*/  ISETP.NE.AND P0, PT, R2, 0x3, PT ;  /* 0x000000030200780c */ /* 0x004fda0003f05270 */
[----:B------:R-:W-:Y:S05]  /*08d0*/  @P0 BRA `(.L_x_12) ;  /* 0x0000000000300947 */ /* 0x000fea0003800000 */
[----:B-1----:R-:W1:Y:S01]  /*08e0*/  S2UR UR5, SR_CgaCtaId ;  /* 0x00000000000579c3 */ /* 0x002e620000008800 */
[----:B------:R-:W-:Y:S01]  /*08f0*/  UMOV UR7, 0x400 ;  /* 0x0000040000077882 */ /* 0x000fe20000000000 */
[----:B------:R-:W-:Y:S01]  /*0900*/  UMOV UR4, 0x20 ;  /* 0x0000002000047882 */ /* 0x000fe20000000000 */
[----:B------:R-:W-:Y:S01]  /*0910*/  ELECT P0, URZ, PT ;  /* 0x0000000000ff782f */ /* 0x000fe20003800000 */
[----:B------:R-:W-:-:S04]  /*0920*/  UIADD3 UR10, UPT, UPT, -UR4, 0x100000, URZ ;  /* 0x00100000040a7890 */ /* 0x000fc8000fffe1ff */
[----:B------:R-:W-:Y:S02]  /*0930*/  USHF.L.U32 UR11, UR10, 0xb, URZ ;  /* 0x0000000b0a0b7899 */ /* 0x000fe400080006ff */
[----:B------:R-:W-:Y:S02]  /*0940*/  USHF.L.U32 UR10, UR10, 0x1, URZ ;  /* 0x000000010a0a7899 */ /* 0x000fe400080006ff */
[----:B-1----:R-:W-:Y:S01]  /*0950*/  ULEA UR5, UR5, UR7, 0x18 ;  /* 0x0000000705057291 */ /* 0x002fe2000f8ec0ff */
[----:B------:R-:W1:Y:S11]  /*0960*/  FENCE.VIEW.ASYNC.S ;  /* 0x00000000000073c6 */ /* 0x000e760000000000 */
[----:B-1----:R2:W1:Y:S01]  /*0970*/  SYNCS.EXCH.64 URZ, [UR5+0xe0], UR10 ;  /* 0x0000e00a05ff75b2 */ /* 0x0024620008000100 */
[----:B------:R2:W1:Y:S02]  /*0980*/  SYNCS.EXCH.64 URZ, [UR5+0xe8], UR10 ;  /* 0x0000e80a05ff75b2 */ /* 0x0004640008000100 */
[----:B--2---:R-:W-:Y:S01]  /*0990*/  NOP ;  /* 0x0000000000007918 */ /* 0x004fe20000000000 */
.L_x_12:
[----:B------:R-:W2:Y:S01]  /*09a0*/  SHFL.IDX PT, R2, R201, RZ, 0x1f ;  /* 0x00001fffc9027589 */ /* 0x000ea200000e0000 */
[----:B------:R-:W-:Y:S01]  /*09b0*/  NOP ;  /* 0x0000000000007918 */ /* 0x000fe20000000000 */
[----:B--2---:R-:W-:-:S13]  /*09c0*/  ISETP.NE.AND P0, PT, R2, 0x4, PT ;  /* 0x000000040200780c */ /* 0x004fda0003f05270 */
[----:B------:R-:W-:Y:S05]  /*09d0*/  @P0 BRA `(.L_x_13) ;  /* 0x00000000004c0947 */ /* 0x000fea0003800000 */
[----:B-1----:R-:W1:Y:S01]  /*09e0*/  S2UR UR5, SR_CgaCtaId ;  /* 0x00000000000579c3 */ /* 0x002e620000008800 */
[----:B------:R-:W-:Y:S01]  /*09f0*/  UMOV UR9, 0xe0 ;  /* 0x000000e000097882 */ /* 0x000fe20000000000 */
[----:B------:R-:W-:Y:S01]  /*0a00*/  UMOV UR7, 0x400 ;  /* 0x0000040000077882 */ /* 0x000fe20000000000 */
[----:B------:R-:W-:Y:S01]  /*0a10*/  USEL UR9, UR9, 0x100, UP3 ;  /* 0x0000010009097887 */ /* 0x000fe20009800000 */
[----:B------:R-:W-:Y:S01]  /*0a20*/  UMOV UR4, 0x1 ;  /* 0x0000000100047882 */ /* 0x000fe20000000000 */
[----:B------:R-:W-:Y:S01]  /*0a30*/  ELECT P0, URZ, PT ;  /* 0x0000000000ff782f */ /* 0x000fe20003800000 */
[----:B------:R-:W-:-:S04]  /*0a40*/  UIADD3 UR10, UPT, UPT, -UR4, 0x100000, URZ ;  /* 0x00100000040a7890 */ /* 0x000fc8000fffe1ff */
[----:B------:R-:W-:Y:S02]  /*0a50*/  USHF.L.U32 UR11, UR10, 0xb, URZ ;  /* 0x0000000b0a0b7899 */ /* 0x000fe400080006ff */
[----:B------:R-:W-:Y:S02]  /*0a60*/  USHF.L.U32 UR10, UR10, 0x1, URZ ;  /* 0x000000010a0a7899 */ /* 0x000fe400080006ff */
[----:B------:R-:W-:-:S04]  /*0a70*/  UIADD3 UR12, UPT, UPT, -UR9, 0x100000, URZ ;  /* 0x00100000090c7890 */ /* 0x000fc8000fffe1ff */
[----:B------:R-:W-:Y:S02]  /*0a80*/  USHF.L.U32 UR13, UR12, 0xb, URZ ;  /* 0x0000000b0c0d7899 */ /* 0x000fe400080006ff */
[----:B------:R-:W-:Y:S02]  /*0a90*/  USHF.L.U32 UR12, UR12, 0x1, URZ ;  /* 0x000000010c0c7899 */ /* 0x000fe400080006ff */
[----:B-1----:R-:W-:Y:S01]  /*0aa0*/  ULEA UR5, UR5, UR7, 0x18 ;  /* 0x0000000705057291 */ /* 0x002fe2000f8ec0ff */
[----:B------:R-:W1:Y:S11]  /*0ab0*/  FENCE.VIEW.ASYNC.S ;  /* 0x00000000000073c6 */ /* 0x000e760000000000 */
[----:B-1----:R2:W1:Y:S01]  /*0ac0*/  SYNCS.EXCH.64 URZ, [UR5+0xf0], UR10 ;  /* 0x0000f00a05ff75b2 */ /* 0x0024620008000100 */
[----:B------:R2:W1:Y:S01]  /*0ad0*/  SYNCS.EXCH.64 URZ, [UR5+0x100], UR12 ;  /* 0x0001000c05ff75b2 */ /* 0x0004620008000100 */
[----:B------:R2:W1:Y:S01]  /*0ae0*/  SYNCS.EXCH.64 URZ, [UR5+0xf8], UR10 ;  /* 0x0000f80a05ff75b2 */ /* 0x0004620008000100 */
[----:B------:R2:W1:Y:S02]  /*0af0*/  SYNCS.EXCH.64 URZ, [UR5+0x108], UR12 ;  /* 0x0001080c05ff75b2 */ /* 0x0004640008000100 */
[----:B--2---:R-:W-:Y:S01]  /*0b00*/  NOP ;  /* 0x0000000000007918 */ /* 0x004fe20000000000 */
.L_x_13:
[----:B------:R-:W2:Y:S01]  /*0b10*/  SHFL.IDX PT, R2, R201, RZ, 0x1f ;  /* 0x00001fffc9027589 */ /* 0x000ea200000e0000 */
[----:B------:R-:W-:Y:S01]  /*0b20*/  NOP ;  /* 0x0000000000007918 */ /* 0x000fe20000000000 */
[----:B--2---:R-:W-:-:S13]  /*0b30*/  ISETP.NE.AND P0, PT, R2, 0x5, PT ;  /* 0x000000050200780c */ /* 0x004fda0003f05270 */
[----:B------:R-:W-:Y:S05]  /*0b40*/  @P0 BRA `(.L_x_14) ;  /* 0x0000000000580947 */ /* 0x000fea0003800000 */
[----:B-1----:R-:W1:Y:S01]  /*0b50*/  S2UR UR7, SR_CgaCtaId ;  /* 0x00000000000779c3 */ /* 0x002e620000008800 */
        /* <DEDUP_REMOVED lines=12> */
[----:B-1----:R2:W1:Y:S01]  /*0c20*/  SYNCS.EXCH.64 URZ, [UR7+0x110], UR10 ;  /* 0x0001100a07ff75b2 */ /* 0x0024620008000100 */
[----:B------:R2:W1:Y:S01]  /*0c30*/  SYNCS.EXCH.64 URZ, [UR7+0x130], UR4 ;  /* 0x0001300407ff75b2 */ /* 0x0004620008000100 */
[----:B------:R2:W1:Y:S01]  /*0c40*/  SYNCS.EXCH.64 URZ, [UR7+0x118], UR10 ;  /* 0x0001180a07ff75b2 */ /* 0x0004620008000100 */
[----:B------:R2:W1:Y:S01]  /*0c50*/  SYNCS.EXCH.64 URZ, [UR7+0x138], UR4 ;  /* 0x0001380407ff75b2 */ /* 0x0004620008000100 */
[----:B------:R2:W1:Y:S01]  /*0c60*/  SYNCS.EXCH.64 URZ, [UR7+0x120], UR10 ;  /* 0x0001200a07ff75b2 */ /* 0x0004620008000100 */
[----:B------:R2:W1:Y:S01]  /*0c70*/  SYNCS.EXCH.64 URZ, [UR7+0x140], UR4 ;  /* 0x0001400407ff75b2 */ /* 0x0004620008000100 */
[----:B------:R2:W1:Y:S01]  /*0c80*/  SYNCS.EXCH.64 URZ, [UR7+0x128], UR10 ;  /* 0x0001280a07ff75b2 */ /* 0x0004620008000100 */
[----:B------:R2:W1:Y:S02]  /*0c90*/  SYNCS.EXCH.64 URZ, [UR7+0x148], UR4 ;  /* 0x0001480407ff75b2 */ /* 0x0004640008000100 */
[----:B--2---:R-:W-:Y:S01]  /*0ca0*/  NOP ;  /* 0x0000000000007918 */ /* 0x004fe20000000000 */
.L_x_14:
        /* <DEDUP_REMOVED lines=18> */
.L_x_15:
[----:B-1----:R-:W1:Y:S01]  /*0dd0*/  S2UR UR5, SR_CTAID.X ;  /* 0x00000000000579c3 */ /* 0x002e620000002500 */
[----:B------:R-:W-:-:S05]  /*0de0*/  CS2R.32 R179, SR_CgaSize ;  /* 0x0000000000b37805 */ /* 0x000fca0000008a00 */
[----:B------:R-:W-:-:S05]  /*0df0*/  IMAD R179, R179, -0xa0, RZ ;  /* 0xffffff60b3b37824 */ /* 0x000fca00078e02ff */
[----:B------:R-:W-:-:S14]  /*0e00*/  R2UR UR9, R179 ;  /* 0x00000000b30972ca */ /* 0x000fdc00000e0000 */
[----:B------:R-:W2:Y:S01]  /*0e10*/  LDCU UR9, c[0x0][UR9+0x2b0] ;  /* 0x00005600090977ac */ /* 0x000ea20008000800 */
[----:B------:R-:W-:Y:S01]  /*0e20*/  NOP ;  /* 0x0000000000007918 */ /* 0x000fe20000000000 */
[----:B------:R-:W-:-:S05]  /*0e30*/  CS2R.32 R179, SR_CgaSize ;  /* 0x0000000000b37805 */ /* 0x000fca0000008a00 */
[----:B------:R-:W-:-:S05]  /*0e40*/  IMAD R179, R179, -0xa0, RZ ;  /* 0xffffff60b3b37824 */ /* 0x000fca00078e02ff */
[----:B------:R-:W-:-:S14]  /*0e50*/  R2UR UR7, R179 ;  /* 0x00000000b30772ca */ /* 0x000fdc00000e0000 */
[----:B------:R-:W3:Y:S01]  /*0e60*/  LDCU UR7, c[0x0][UR7+0x2b4] ;  /* 0x00005680070777ac */ /* 0x000ee20008000800 */
[----:B------:R-:W4:Y:S08]  /*0e70*/  S2UR UR4, SR_CTAID.Y ;  /* 0x00000000000479c3 */ /* 0x000f300000002600 */
[----:B------:R-:W3:Y:S01]  /*0e80*/  LDC R9, c[0x0][0xb24] ;  /* 0x0002c900ff097b82 */ /* 0x000ee20000000800 */
[----:B-1----:R-:W-:-:S02]  /*0e90*/  I2FP.F32.U32 R5, UR5 ;  /* 0x0000000500057c45 */ /* 0x002fc40008201000 */
[----:B------:R-:W-:-:S05]  /*0ea0*/  CS2R.32 R3, SR_CgaSize ;  /* 0x0000000000037805 */ /* 0x000fca0000008a00 */
[----:B------:R-:W-:-:S06]  /*0eb0*/  IMAD R3, R3, -0xa0, RZ ;  /* 0xffffff6003037824 */ /* 0x000fcc00078e02ff */
[----:B------:R-:W1:Y:S01]  /*0ec0*/  LDC R3, c[0x0][R3+0x2a0] ;  /* 0x0000a80003037b82 */ /* 0x000e620000000800 */
[----:B------:R-:W-:Y:S01]  /*0ed0*/  MOV R19, UR5 ;  /* 0x0000000500137c02 */ /* 0x000fe20008000f00 */
[----:B--2---:R-:W-:Y:S01]  /*0ee0*/  FMUL R5, R5, UR9 ;  /* 0x0000000905057c20 */ /* 0x004fe20008400000 */
[----:B----4-:R-:W-:Y:S02]  /*0ef0*/  I2FP.F32.U32 R4, UR4 ;  /* 0x0000000400047c45 */ /* 0x010fe40008201000 */
[----:B------:R-:W-:-:S05]  /*0f00*/  CS2R.32 R2, SR_CgaSize ;  /* 0x0000000000027805 */ /* 0x000fca0000008a00 */
[----:B------:R-:W-:-:S06]  /*0f10*/  IMAD R2, R2, -0xa0, RZ ;  /* 0xffffff6002027824 */ /* 0x000fcc00078e02ff */
[----:B------:R-:W2:Y:S01]  /*0f20*/  LDC R2, c[0x0][R2+0x2a4] ;  /* 0x0000a90002027b82 */ /* 0x000ea20000000800 */
[----:B------:R-:W4:Y:S01]  /*0f30*/  F2I.U32.TRUNC.NTZ R178, R5 ;  /* 0x0000000500b27305 */ /* 0x000f22000020f000 */
[----:B------:R-:W-:Y:S01]  /*0f40*/  MOV R18, UR4 ;  /* 0x0000000400127c02 */ /* 0x000fe20008000f00 */
[----:B---3--:R-:W-:-:S05]  /*0f50*/  FMUL R4, R4, UR7 ;  /* 0x0000000704047c20 */ /* 0x008fca0008400000 */
[----:B------:R-:W-:Y:S01]  /*0f60*/  BAR.SYNC.DEFER_BLOCKING 0x0 ;  /* 0x0000000000007b1d */ /* 0x000fe20000010000 */
[----:B------:R-:W-:-:S05]  /*0f70*/  ISETP.GE.AND P0, PT, R9, 0x1, PT ;  /* 0x000000010900780c */ /* 0x000fca0003f06270 */
[----:B------:R-:W3:Y:S02]  /*0f80*/  F2I.U32.TRUNC.NTZ R179, R4 ;  /* 0x0000000400b37305 */ /* 0x000ee4000020f000 */
[----:B------:R-:W2:Y:S01]  /*0f90*/  S2UR UR36, SR_CTAID.Z ;  /* 0x00000000002479c3 */ /* 0x000ea20000002700 */
[----:B----4-:R-:W-:-:S05]  /*0fa0*/  IADD3 R178, PT, PT, -R178, RZ, RZ ;  /* 0x000000ffb2b27210 */ /* 0x010fca0007ffe1ff */
[----:B-1----:R-:W-:Y:S01]  /*0fb0*/  IMAD R178, R3, R178, UR5 ;  /* 0x0000000503b27e24 */ /* 0x002fe2000f8e02b2 */
[----:B---3--:R-:W-:-:S05]  /*0fc0*/  IADD3 R179, PT, PT, -R179, RZ, RZ ;  /* 0x000000ffb3b37210 */ /* 0x008fca0007ffe1ff */
[----:B--2---:R-:W-:Y:S01]  /*0fd0*/  IMAD R179, R2, R179, UR4 ;  /* 0x0000000402b37e24 */ /* 0x004fe2000f8e02b3 */
[----:B------:R-:W-:Y:S06]  /*0fe0*/  @!P0 BRA `(.L_x_16) ;  /* 0x0000000000b88947 */ /* 0x000fec0003800000 */
[----:B------:R-:W1:Y:S01]  /*0ff0*/  LDC.64 R4, c[0x0][0xb18] ;  /* 0x0002c600ff047b82 */ /* 0x000e620000000a00 */
[----:B------:R-:W-:-:S07]  /*1000*/  ISETP.NE.AND P0, PT, R9, 0x1, PT ;  /* 0x000000010900780c */ /* 0x000fce0003f05270 */
[----:B------:R-:W2:Y:S08]  /*1010*/  LDC R10, c[0x0][0xb0c] ;  /* 0x0002c300ff0a7b82 */ /* 0x000eb00000000800 */
[----:B------:R-:W3:Y:S08]  /*1020*/  LDC R11, c[0x0][0x370] ;  /* 0x0000dc00ff0b7b82 */ /* 0x000ef00000000800 */
[----:B------:R-:W4:Y:S01]  /*1030*/  LDC R12, c[0x0][0x374] ;  /* 0x0000dd00ff0c7b82 */ /* 0x000f220000000800 */
[----:B-1----:R-:W-:-:S07]  /*1040*/  ISETP.NE.AND P1, PT, R4, 0x1, PT ;  /* 0x000000010400780c */ /* 0x002fce0003f25270 */
[----:B------:R-:W3:Y:S01]  /*1050*/  LDC.64 R6, c[0x0][0xb10] ;  /* 0x0002c400ff067b82 */ /* 0x000ee20000000a00 */
[----:B--2---:R-:W-:-:S07]  /*1060*/  ISETP.NE.AND P2, PT, R10, 0x1, PT ;  /* 0x000000010a00780c */ /* 0x004fce0003f45270 */
[----:B------:R-:W1:Y:S08]  /*1070*/  LDC R8, c[0x0][0xb20] ;  /* 0x0002c800ff087b82 */ /* 0x000e700000000800 */
[----:B------:R-:W2:Y:S01]  /*1080*/  LDC.64 R2, c[0x0][0xb28] ;  /* 0x0002ca00ff027b82 */ /* 0x000ea20000000a00 */
[----:B----4-:R-:W-:-:S04]  /*1090*/  IMAD.HI.U32 R13, R12, R5, RZ ;  /* 0x000000050c0d7227 */ /* 0x010fc800078e00ff */
[----:B------:R-:W-:-:S04]  /*10a0*/  IMAD.HI.U32 R5, R18, R5, RZ ;  /* 0x0000000512057227 */ /* 0x000fc800078e00ff */
[----:B---3--:R-:W-:-:S04]  /*10b0*/  IMAD.HI.U32 R14, R11, R6, RZ ;  /* 0x000000060b0e7227 */ /* 0x008fc800078e00ff */
[C---:B------:R-:W-:Y:S01]  /*10c0*/  IMAD.HI.U32 R16, R19.reuse, R6, RZ ;  /* 0x0000000613107227 */ /* 0x040fe200078e00ff */
[-C--:B------:R-:W-:Y:S02]  /*10d0*/  @P2 SHF.R.U32.HI R11, RZ, R7.reuse, R14 ;  /* 0x00000007ff0b2219 */ /* 0x080fe4000001160e */
[-C--:B-1----:R-:W-:Y:S02]  /*10e0*/  @P1 SHF.R.U32.HI R12, RZ, R8.reuse, R13 ;  /* 0x00000008ff0c1219 */ /* 0x082fe4000001160d */
[----:B------:R-:W-:Y:S02]  /*10f0*/  SHF.R.U32.HI R5, RZ, R8, R5 ;  /* 0x00000008ff057219 */ /* 0x000fe40000011605 */
[----:B------:R-:W-:Y:S02]  /*1100*/  SHF.R.U32.HI R16, RZ, R7, R16 ;  /* 0x00000007ff107219 */ /* 0x000fe40000011610 */
[----:B------:R-:W-:Y:S01]  /*1110*/  SEL R5, R18, R5, !P1 ;  /* 0x0000000512057207 */ /* 0x000fe20004800000 */
[----:B--2---:R-:W-:Y:S01]  /*1120*/  IMAD.HI.U32 R14, R12, R2, RZ ;  /* 0x000000020c0e7227 */ /* 0x004fe200078e00ff */
[----:B------:R-:W-:-:S02]  /*1130*/  SEL R7, R19, R16, !P2 ;  /* 0x0000001013077207 */ /* 0x000fc40005000000 */
[----:B------:R-:W-:Y:S01]  /*1140*/  IADD3 R13, PT, PT, -R5, RZ, RZ ;  /* 0x000000ff050d7210 */ /* 0x000fe20007ffe1ff */
[----:B------:R-:W-:Y:S01]  /*1150*/  IMAD.HI.U32 R6, R11, R2, RZ ;  /* 0x000000020b067227 */ /* 0x000fe200078e00ff */
[----:B------:R-:W-:-:S03]  /*1160*/  @P0 SHF.R.U32.HI R12, RZ, R3, R14 ;  /* 0x00000003ff0c0219 */ /* 0x000fc6000001160e */
[----:B------:R-:W-:Y:S01]  /*1170*/  IMAD R13, R4, R13, R18 ;  /* 0x0000000d040d7224 */ /* 0x000fe200078e0212 */
[----:B------:R-:W-:Y:S01]  /*1180*/  @P0 SHF.R.U32.HI R11, RZ, R3, R6 ;  /* 0x00000003ff0b0219 */ /* 0x000fe20000011606 */
[----:B------:R-:W-:-:S04]  /*1190*/  IMAD R12, R12, R9, RZ ;  /* 0x000000090c0c7224 */ /* 0x000fc800078e02ff */
[----:B------:R-:W-:Y:S01]  /*11a0*/  IMAD R6, R11, R9, RZ ;  /* 0x000000090b067224 */ /* 0x000fe200078e02ff */
[----:B------:R-:W-:-:S04]  /*11b0*/  ISETP.GE.AND P1, PT, R5, R12, PT ;  /* 0x0000000c0500720c */ /* 0x000fc80003f26270 */
[----:B------:R-:W-:Y:S01]  /*11c0*/  ISETP.GE.OR P1, PT, R7, R6, P1 ;  /* 0x000000060700720c */ /* 0x000fe20000f26670 */
[----:B------:R-:W-:-:S05]  /*11d0*/  IMAD.HI.U32 R6, R5, R2, RZ ;  /* 0x0000000205067227 */ /* 0x000fca00078e00ff */
[----:B------:R-:W-:-:S04]  /*11e0*/  SHF.R.U32.HI R6, RZ, R3, R6 ;  /* 0x00000003ff067219 */ /* 0x000fc80000011606 */
[----:B------:R-:W-:-:S03]  /*11f0*/  SEL R6, R5, R6, !P0 ;  /* 0x0000000605067207 */ /* 0x000fc60004000000 */
[----:B------:R-:W-:Y:S01]  /*1200*/  @!P1 IMAD.HI.U32 R8, R7, R2, RZ ;  /* 0x0000000207089227 */ /* 0x000fe200078e00ff */
[----:B------:R-:W-:-:S04]  /*1210*/  IADD3 R2, PT, PT, -R6, RZ, RZ ;  /* 0x000000ff06027210 */ /* 0x000fc80007ffe1ff */
[----:B------:R-:W-:Y:S01]  /*1220*/  @!P1 SHF.R.U32.HI R8, RZ, R3, R8 ;  /* 0x00000003ff089219 */ /* 0x000fe20000011608 */
[----:B------:R-:W-:-:S03]  /*1230*/  IMAD R2, R9, R2, R5 ;  /* 0x0000000209027224 */ /* 0x000fc600078e0205 */
[----:B------:R-:W-:-:S05]  /*1240*/  @!P1 SEL R3, R7, R8, !P0 ;  /* 0x0000000807039207 */ /* 0x000fca0004000000 */
[--C-:B------:R-:W-:Y:S02]  /*1250*/  @!P1 IMAD.IADD R6, R6, 0x1, -R3.reuse ;  /* 0x0000000106069824 */ /* 0x100fe400078e0a03 */
[----:B------:R-:W-:Y:S01]  /*1260*/  @!P1 IMAD R3, R2, R11, R3 ;  /* 0x0000000b02039224 */ /* 0x000fe200078e0203 */
[----:B------:R-:W-:Y:S01]  /*1270*/  IADD3 R2, PT, PT, -R7, RZ, RZ ;  /* 0x000000ff07027210 */ /* 0x000fe20007ffe1ff */
[----:B------:R-:W-:Y:S02]  /*1280*/  @!P1 IMAD R5, R6, R9, R7 ;  /* 0x0000000906059224 */ /* 0x000fe400078e0207 */
[----:B------:R-:W-:Y:S02]  /*1290*/  @!P1 IMAD.MOV.U32 R7, RZ, RZ, R3 ;  /* 0x000000ffff079224 */ /* 0x000fe400078e0003 */
[----:B------:R-:W-:Y:S02]  /*12a0*/  IMAD R2, R10, R2, R19 ;  /* 0x000000020a027224 */ /* 0x000fe400078e0213 */
[----:B------:R-:W-:-:S02]  /*12b0*/  IMAD R18, R5, R4, R13 ;  /* 0x0000000405127224 */ /* 0x000fc400078e020d */
[----:B------:R-:W-:Y:S02]  /*12c0*/  IMAD R19, R7, R10, R2 ;  /* 0x0000000a07137224 */ /* 0x000fe400078e0202 */
.L_x_16:
[----:B------:R-:W1:Y:S01]  /*12d0*/  LDCU UR4, c[0x0][0xb30] ;  /* 0x00016600ff0477ac */ /* 0x000e620008000800 */
[----:B------:R-:W2:Y:S08]  /*12e0*/  S2UR UR37, SR_CgaCtaId ;  /* 0x00000000002579c3 */ /* 0x000eb00000008800 */
[----:B------:R-:W3:Y:S01]  /*12f0*/  LDC R68, c[0x0][0xb24] ;  /* 0x0002c900ff447b82 */ /* 0x000ee20000000800 */
[----:B-1----:R-:W-:-:S09]  /*1300*/  UISETP.NE.AND UP0, UPT, UR4, 0x1, UPT ;  /* 0x000000010400788c */ /* 0x002fd2000bf05270 */
[----:B--2---:R-:W-:Y:S05]  /*1310*/  BRA.U UP0, `(.L_x_17) ;  /* 0x0000000100407547 */ /* 0x004fea000b800000 */
[----:B------:R-:W1:Y:S08]  /*1320*/  LDC.64 R4, c[0x0][0xb10] ;  /* 0x0002c400ff047b82 */ /* 0x000e700000000a00 */
[----:B------:R-:W2:Y:S08]  /*1330*/  LDC.64 R2, c[0x0][0xb18] ;  /* 0x0002c600ff027b82 */ /* 0x000eb00000000a00 */
[----:B------:R-:W4:Y:S08]  /*1340*/  LDC R6, c[0x0][0xb20] ;  /* 0x0002c800ff067b82 */ /* 0x000f300000000800 */
[----:B------:R-:W3:Y:S01]  /*1350*/  LDC R8, c[0x0][0xb0c] ;  /* 0x0002c300ff087b82 */ /* 0x000ee20000000800 */
[----:B-1----:R-:W-:-:S05]  /*1360*/  IMAD.HI.U32 R4, R19, R4, RZ ;  /* 0x0000000413047227 */ /* 0x002fca00078e00ff */
[----:B------:R-:W-:Y:S01]  /*1370*/  SHF.R.U32.HI R4, RZ, R5, R4 ;  /* 0x00000005ff047219 */ /* 0x000fe20000011604 */
[----:B--2---:R-:W-:Y:S01]  /*1380*/  IMAD.HI.U32 R3, R18, R3, RZ ;  /* 0x0000000312037227 */ /* 0x004fe200078e00ff */
[----:B------:R-:W-:-:S04]  /*1390*/  ISETP.NE.AND P0, PT, R2, 0x1, PT ;  /* 0x000000010200780c */ /* 0x000fc80003f05270 */
[----:B----4-:R-:W-:-:S04]  /*13a0*/  SHF.R.U32.HI R3, RZ, R6, R3 ;  /* 0x00000006ff037219 */ /* 0x010fc80000011603 */
[----:B------:R-:W-:Y:S02]  /*13b0*/  SEL R3, R18, R3, !P0 ;  /* 0x0000000312037207 */ /* 0x000fe40004000000 */
[----:B---3--:R-:W-:-:S04]  /*13c0*/  ISETP.NE.AND P1, PT, R8, 0x1, PT ;  /* 0x000000010800780c */ /* 0x008fc80003f25270 */
[----:B------:R-:W-:-:S05]  /*13d0*/  SEL R4, R19, R4, !P1 ;  /* 0x0000000413047207 */ /* 0x000fca0004800000 */
[----:B------:R-:W-:Y:S02]  /*13e0*/  IMAD.IADD R5, R3, 0x1, -R4 ;  /* 0x0000000103057824 */ /* 0x000fe400078e0a04 */
[----:B------:R-:W-:Y:S02]  /*13f0*/  IMAD.IADD R3, R4, 0x1, -R3 ;  /* 0x0000000104037824 */ /* 0x000fe400078e0a03 */
[----:B------:R-:W-:Y:S02]  /*1400*/  IMAD R19, R5, R8, R19 ;  /* 0x0000000805137224 */ /* 0x000fe400078e0213 */
[----:B------:R-:W-:-:S07]  /*1410*/  IMAD R18, R3, R2, R18 ;  /* 0x0000000203127224 */ /* 0x000fce00078e0212 */
.L_x_17:
[----:B------:R-:W-:Y:S01]  /*1420*/  BAR.SYNC.DEFER_BLOCKING 0x0 ;  /* 0x0000000000007b1d */ /* 0x000fe20000010000 */
[----:B------:R-:W-:Y:S01]  /*1430*/  UISETP.NE.AND UP0, UPT, UR8, 0x2, UPT ;  /* 0x000000020800788c */ /* 0x000fe2000bf05270 */
[----:B------:R-:W-:Y:S02]  /*1440*/  ISETP.NE.OR P5, PT, R0, 0x2, !P5 ;  /* 0x000000020000780c */ /* 0x000fe40006fa5670 */
[----:B------:R-:W-:-:S06]  /*1450*/  LOP3.LUT R2, R197, 0x1f, RZ, 0xc0, !PT ;  /* 0x0000001fc5027812 */ /* 0x000fcc00078ec0ff */
[----:B------:R-:W-:Y:S05]  /*1460*/  BRA.U UP0, `(.L_x_18) ;  /* 0x0000001500707547 */ /* 0x000fea000b800000 */
[----:B------:R-:W1:Y:S01]  /*1470*/  LDCU UR13, c[0x0][0x38c] ;  /* 0x00007180ff0d77ac */ /* 0x000e620008000800 */
[----:B------:R-:W2:Y:S01]  /*1480*/  LDC R9, c[0x0][0x370] ;  /* 0x0000dc00ff097b82 */ /* 0x000ea20000000800 */
[----:B------:R-:W-:Y:S01]  /*1490*/  HFMA2 R14, -RZ, RZ, 0, 0 ;  /* 0x00000000ff0e7431 */ /* 0x000fe200000001ff */
[----:B------:R-:W-:Y:S01]  /*14a0*/  ISETP.EQ.OR P4, PT, R2, RZ, P5 ;  /* 0x000000ff0200720c */ /* 0x000fe20002f82670 */
[----:B------:R-:W-:Y:S01]  /*14b0*/  IMAD.MOV.U32 R15, RZ, RZ, 0x1 ;  /* 0x00000001ff0f7424 */ /* 0x000fe200078e00ff */
[----:B------:R-:W-:Y:S01]  /*14c0*/  CS2R R12, SRZ ;  /* 0x00000000000c7805 */ /* 0x000fe2000001ff00 */
[----:B------:R-:W-:Y:S01]  /*14d0*/  IMAD.MOV.U32 R10, RZ, RZ, 0x1 ;  /* 0x00000001ff0a7424 */ /* 0x000fe200078e00ff */
[----:B------:R-:W4:Y:S02]  /*14e0*/  LDCU.64 UR22, c[0x0][0x348] ;  /* 0x00006900ff1677ac */ /* 0x000f240008000a00 */
[----:B------:R-:W2:Y:S01]  /*14f0*/  LDC R0, c[0x0][0x374] ;  /* 0x0000dd00ff007b82 */ /* 0x000ea20000000800 */
[----:B------:R-:W-:Y:S01]  /*1500*/  UMOV UR6, URZ ;  /* 0x000000ff00067c82 */ /* 0x000fe20008000000 */
[----:B-1----:R-:W-:-:S04]  /*1510*/  UIADD3 UR5, UPT, UPT, UR13, 0x3f, URZ ;  /* 0x0000003f0d057890 */ /* 0x002fc8000fffe0ff */
[----:B------:R-:W-:-:S04]  /*1520*/  USHF.R.S32.HI UR4, URZ, 0x1f, UR5 ;  /* 0x0000001fff047899 */ /* 0x000fc80008011405 */
[----:B------:R-:W-:-:S04]  /*1530*/  ULEA.HI UR4, UR4, UR5, URZ, 0x6 ;  /* 0x0000000504047291 */ /* 0x000fc8000f8f30ff */
[----:B------:R-:W-:Y:S02]  /*1540*/  USHF.R.S32.HI UR15, URZ, 0x6, UR4 ;  /* 0x00000006ff0f7899 */ /* 0x000fe40008011404 */
[----:B------:R-:W-:Y:S02]  /*1550*/  UIADD3 UR4, UPT, UPT, UR13, -0x1, URZ ;  /* 0xffffffff0d047890 */ /* 0x000fe4000fffe0ff */
[----:B------:R-:W-:Y:S02]  /*1560*/  UISETP.LT.U32.AND UP0, UPT, UR15, 0xc, UPT ;  /* 0x0000000c0f00788c */ /* 0x000fe4000bf01070 */
[----:B------:R-:W-:Y:S02]  /*1570*/  UISETP.GE.U32.AND UP1, UPT, UR4, -0x7f, UPT ;  /* 0xffffff810400788c */ /* 0x000fe4000bf26070 */
[----:B------:R-:W-:Y:S02]  /*1580*/  USEL UR14, UR15, 0xc, UP0 ;  /* 0x0000000c0f0e7887 */ /* 0x000fe40008000000 */
[----:B------:R-:W-:-:S02]  /*1590*/  UIADD3 UR13, UPT, UPT, UR13, 0x7e, URZ ;  /* 0x0000007e0d0d7890 */ /* 0x000fc4000fffe0ff */
[----:B------:R-:W-:Y:S02]  /*15a0*/  UIADD3 UR5, UPT, UPT, UR14, -0x1, URZ ;  /* 0xffffffff0e057890 */ /* 0x000fe4000fffe0ff */
[----:B------:R-:W-:-:S03]  /*15b0*/  UIADD3 UR7, UPT, UPT, UR15, -UR14, URZ ;  /* 0x8000000e0f077290 */ /* 0x000fc6000fffe0ff */
[----:B------:R-:W-:-:S04]  /*15c0*/  @UP1 UIADD3 UR5, UPT, UPT, UR14, URZ, URZ ;  /* 0x000000ff0e051290 */ /* 0x000fc8000fffe0ff */
[----:B----4-:R-:W-:-:S12]  /*15d0*/  UIADD3 UR5, UPT, UPT, UR5, 0x1, URZ ;  /* 0x0000000105057890 */ /* 0x010fd8000fffe0ff */
.L_x_36:
[----:B------:R-:W-:Y:S01]  /*15e0*/  UISETP.NE.AND UP0, UPT, UR37, URZ, UPT ;  /* 0x000000ff2500728c */ /* 0x000fe2000bf05270 */
[----:B------:R-:W1:Y:S08]  /*15f0*/  S2UR UR37, SR_CgaCtaId ;  /* 0x00000000002579c3 */ /* 0x000e700000008800 */
[----:B------:R-:W-:Y:S05]  /*1600*/  BRA.U UP0, `(.L_x_19) ;  /* 0x0000000100347547 */ /* 0x000fea000b800000 */
[----:B------:R-:W4:Y:S01]  /*1610*/  S2R R2, SR_CgaCtaId ;  /* 0x0000000000027919 */ /* 0x000f220000008800 */
[----:B------:R-:W-:-:S04]  /*1620*/  MOV R3, 0x400 ;  /* 0x0000040000037802 */ /* 0x000fc80000000f00 */
[----:B----4-:R-:W-:Y:S02]  /*1630*/  LEA R3, R2, R3, 0x18 ;  /* 0x0000000302037211 */ /* 0x010fe400078ec0ff */
[----:B------:R-:W-:-:S03]  /*1640*/  SHF.L.U32 R2, R10, 0x1f, RZ ;  /* 0x0000001f0a027819 */ /* 0x000fc600000006ff */
[----:B------:R-:W-:-:S04]  /*1650*/  IMAD R3, R12, 0x8, R3 ;  /* 0x000000080c037824 */ /* 0x000fc800078e0203 */
[----:B------:R-:W4:Y:S02]  /*1660*/  SYNCS.PHASECHK.TRANS64.TRYWAIT P0, [R3+URZ+0x160], R2 ;  /* 0x00016002030075a7 */ /* 0x000f2400080011ff */
[----:B----4-:R-:W-:Y:S05]  /*1670*/  @!P0 BRA `(.L_x_20) ;  /* 0x000000bc009c8947 */ /* 0x010fea0003800000 */
.L_x_306:
[----:B------:R-:W-:Y:S01]  /*1680*/  VIADD R12, R12, 0x1 ;  /* 0x000000010c0c7836 */ /* 0x000fe20000000000 */
[----:B------:R4:W-:Y:S04]  /*1690*/  SYNCS.ARRIVE.TRANS64.A1T0 RZ, [R3+URZ+0x150], RZ ;  /* 0x000150ff03ff79a7 */ /* 0x0009e800081000ff */
[----:B------:R-:W-:-:S04]  /*16a0*/  ISETP.NE.AND P0, PT, R12, 0x2, PT ;  /* 0x000000020c00780c */ /* 0x000fc80003f05270 */
[----:B------:R-:W-:Y:S02]  /*16b0*/  SEL R12, R12, RZ, P0 ;  /* 0x000000ff0c0c7207 */ /* 0x000fe40000000000 */
[----:B----4-:R-:W-:-:S04]  /*16c0*/  SEL R3, RZ, 0x1, P0 ;  /* 0x00000001ff037807 */ /* 0x010fc80000000000 */
[----:B------:R-:W-:-:S07]  /*16d0*/  LOP3.LUT R10, R10, R3, RZ, 0x3c, !PT ;  /* 0x000000030a0a7212 */ /* 0x000fce00078e3cff */
.L_x_19:
[----:B------:R-:W-:Y:S01]  /*16e0*/  UMOV UR4, 0x400 ;  /* 0x0000040000047882 */ /* 0x000fe20000000000 */
[----:B------:R-:W-:Y:S01]  /*16f0*/  SHF.L.U32 R2, R15, 0x1f, RZ ;  /* 0x0000001f0f027819 */ /* 0x000fe200000006ff */
[----:B-1----:R-:W-:Y:S01]  /*1700*/  ULEA UR4, UR37, UR4, 0x18 ;  /* 0x0000000425047291 */ /* 0x002fe2000f8ec0ff */
[----:B------:R-:W-:Y:S01]  /*1710*/  R2UR UR35, R19 ;  /* 0x00000000132372ca */ /* 0x000fe200000e0000 */
[----:B------:R-:W-:Y:S01]  /*1720*/  UISETP.GE.U32.AND UP0, UPT, UR13, 0x7f, UPT ;  /* 0x0000007f0d00788c */ /* 0x000fe2000bf06070 */
[----:B------:R-:W-:Y:S01]  /*1730*/  R2UR UR11, R18 ;  /* 0x00000000120b72ca */ /* 0x000fe200000e0000 */
[----:B------:R-:W-:Y:S01]  /*1740*/  ULEA UR8, UR6, UR4, 0x3 ;  /* 0x0000000406087291 */ /* 0x000fe2000f8e18ff */
[----:B------:R-:W-:-:S08]  /*1750*/  UMOV UR24, URZ ;  /* 0x000000ff00187c82 */ /* 0x000fd00008000000 */
[----:B------:R1:W4:Y:S01]  /*1760*/  SYNCS.PHASECHK.TRANS64.TRYWAIT P0, [UR8+0x60], R2 ;  /* 0x00006002ff0075a7 */ /* 0x0003220008001108 */
[----:B------:R-:W-:Y:S02]  /*1770*/  USHF.L.U32 UR35, UR35, 0x7, URZ ;  /* 0x0000000723237899 */ /* 0x000fe400080006ff */
[----:B------:R-:W-:Y:S01]  /*1780*/  USHF.L.U32 UR11, UR11, 0x7, URZ ;  /* 0x000000070b0b7899 */ /* 0x000fe200080006ff */
[----:B------:R-:W-:Y:S11]  /*1790*/  BRA.U !UP0, `(.L_x_21) ;  /* 0x0000000108a47547 */ /* 0x000ff6000b800000 */
[----:B------:R-:W-:Y:S01]  /*17a0*/  UMOV UR16, URZ ;  /* 0x000000ff00107c82 */ /* 0x000fe20008000000 */
[----:B------:R-:W-:-:S05]  /*17b0*/  UMOV UR17, UR6 ;  /* 0x0000000600117c82 */ /* 0x000fca0008000000 */
.L_x_26:
[----:B-1----:R-:W-:Y:S01]  /*17c0*/  ULEA UR33, UR17, UR4, 0x3 ;  /* 0x0000000411217291 */ /* 0x002fe2000f8e18ff */
[----:B----4-:R-:W-:Y:S01]  /*17d0*/  @!P5 MOV R3, 0x4000 ;  /* 0x000040000003d802 */ /* 0x010fe20000000f00 */
[----:B----4-:R-:W-:Y:S10]  /*17e0*/  @P0 BRA `(.L_x_22) ;  /* 0x00000000000c0947 */ /* 0x010ff40003800000 */
[----:B------:R-:W-:-:S04]  /*17f0*/  SHF.L.U32 R5, R15, 0x1f, RZ ;  /* 0x0000001f0f057819 */ /* 0x000fc800000006ff */
[----:B------:R-:W4:Y:S02]  /*1800*/  SYNCS.PHASECHK.TRANS64.TRYWAIT P0, [UR33+0x60], R5 ;  /* 0x00006005ff0075a7 */ /* 0x000f240008001121 */
[----:B----4-:R-:W-:Y:S05]  /*1810*/  @!P0 BRA `(.L_x_23) ;  /* 0x000000bc00488947 */ /* 0x010fea0003800000 */
.L_x_22:
[----:B------:R4:W-:Y:S01]  /*1820*/  @!P5 SYNCS.ARRIVE.TRANS64 RZ, [UR33], R3 ;  /* 0x00000003ffffd9a7 */ /* 0x0009e20008000021 */
[----:B------:R-:W-:Y:S04]  /*1830*/  BSSY.RECONVERGENT B0, `(.L_x_24) ;  /* 0x0000003000007945 */ /* 0x000fe80003800200 */
[----:B------:R-:W-:Y:S05]  /*1840*/  @P4 BRA `(.L_x_25) ;  /* 0x0000000000044947 */ /* 0x000fea0003800000 */
[----:B------:R-:W-:Y:S05]  /*1850*/  BPT.TRAP 0x1 ;  /* 0x000000040000795c */ /* 0x000fea0000300000 */
.L_x_25:
[----:B------:R-:W-:Y:S05]  /*1860*/  BSYNC.RECONVERGENT B0 ;  /* 0x0000000000007941 */ /* 0x000fea0003800200 */
.L_x_24:
[----:B------:R-:W-:Y:S02]  /*1870*/  UIADD3 UR6, UPT, UPT, UR17, 0x1, URZ ;  /* 0x0000000111067890 */ /* 0x000fe4000fffe0ff */
[----:B------:R-:W-:Y:S02]  /*1880*/  UIADD3 UR26, UP1, UPT, UR22, 0x80, URZ ;  /* 0x00000080161a7890 */ /* 0x000fe4000ff3e0ff */
[----:B------:R-:W-:Y:S02]  /*1890*/  UISETP.NE.AND UP0, UPT, UR6, 0xc, UPT ;  /* 0x0000000c0600788c */ /* 0x000fe4000bf05270 */
[----:B------:R-:W-:Y:S02]  /*18a0*/  USHF.L.U32 UR34, UR16, 0x6, URZ ;  /* 0x0000000610227899 */ /* 0x000fe400080006ff */
[----:B------:R-:W-:Y:S02]  /*18b0*/  USEL UR9, URZ, 0x1, UP0 ;  /* 0x00000001ff097887 */ /* 0x000fe40008000000 */
[----:B------:R-:W-:-:S02]  /*18c0*/  USEL UR6, UR6, URZ, UP0 ;  /* 0x000000ff06067287 */ /* 0x000fc40008000000 */
[----:B------:R-:W-:Y:S02]  /*18d0*/  UIADD3 UR20, UP0, UPT, UR22, 0x180, URZ ;  /* 0x0000018016147890 */ /* 0x000fe4000ff1e0ff */
[----:B------:R-:W-:Y:S01]  /*18e0*/  ULEA UR8, UR6, UR4, 0x3 ;  /* 0x0000000406087291 */ /* 0x000fe2000f8e18ff */
[----:B------:R-:W-:Y:S01]  /*18f0*/  LOP3.LUT R15, R15, UR9, RZ, 0x3c, !PT ;  /* 0x000000090f0f7c12 */ /* 0x000fe2000f8e3cff */
[----:B------:R-:W-:Y:S02]  /*1900*/  UIADD3.X UR27, UPT, UPT, URZ, UR23, URZ, UP1, !UPT ;  /* 0x00000017ff1b7290 */ /* 0x000fe40008ffe4ff */
[----:B------:R-:W-:Y:S01]  /*1910*/  UIADD3.X UR21, UPT, UPT, URZ, UR23, URZ, UP0, !UPT ;  /* 0x00000017ff157290 */ /* 0x000fe200087fe4ff */
[----:B-1----:R-:W-:Y:S01]  /*1920*/  SHF.L.U32 R2, R15, 0x1f, RZ ;  /* 0x0000001f0f027819 */ /* 0x002fe200000006ff */
[----:B------:R-:W-:Y:S01]  /*1930*/  UMOV UR18, 0x0 ;  /* 0x0000000000127882 */ /* 0x000fe20000000000 */
[----:B------:R-:W-:Y:S01]  /*1940*/  UMOV UR19, 0x10000000 ;  /* 0x1000000000137882 */ /* 0x000fe20000000000 */
[----:B------:R-:W-:Y:S01]  /*1950*/  UMOV UR12, UR36 ;  /* 0x00000024000c7c82 */ /* 0x000fe20008000000 */
[----:B------:R1:W1:Y:S01]  /*1960*/  SYNCS.PHASECHK.TRANS64.TRYWAIT P0, [UR8+0x60], R2 ;  /* 0x00006002ff0075a7 */ /* 0x0002620008001108 */
[----:B------:R-:W-:Y:S01]  /*1970*/  ULEA UR8, UR17, UR4, 0xd ;  /* 0x0000000411087291 */ /* 0x000fe2000f8e68ff */
[----:B------:R-:W-:Y:S01]  /*1980*/  UMOV UR9, UR33 ;  /* 0x0000002100097c82 */ /* 0x000fe20008000000 */
[----:B------:R-:W-:-:S02]  /*1990*/  UMOV UR10, UR34 ;  /* 0x00000022000a7c82 */ /* 0x000fc40008000000 */
[----:B------:R-:W-:Y:S02]  /*19a0*/  UIADD3 UR32, UPT, UPT, UR8, 0x8400, URZ ;  /* 0x0000840008207890 */ /* 0x000fe4000fffe0ff */
[----:B------:R-:W-:Y:S02]  /*19b0*/  UIADD3 UR8, UPT, UPT, UR8, 0x20400, URZ ;  /* 0x0002040008087890 */ /* 0x000fe4000fffe0ff */
[----:B------:R-:W-:Y:S01]  /*19c0*/  UIADD3 UR16, UPT, UPT, UR16, 0x1, URZ ;  /* 0x0000000110107890 */ /* 0x000fe2000fffe0ff */
[----:B------:R-:W-:Y:S01]  /*19d0*/  UMOV UR24, UR5 ;  /* 0x0000000500187c82 */ /* 0x000fe20008000000 */
[----:B------:R-:W-:Y:S02]  /*19e0*/  UMOV UR17, UR6 ;  /* 0x0000000600117c82 */ /* 0x000fe40008000000 */
[----:B------:R-:W-:Y:S01]  /*19f0*/  UISETP.NE.AND UP0, UPT, UR16, UR5, UPT ;  /* 0x000000051000728c */ /* 0x000fe2000bf05270 */
[----:B------:R1:W-:Y:S02]  /*1a00*/  UTMALDG.3D [UR32], [UR26], desc[UR18] ;  /* 0x000012201a0075b4 */ /* 0x0003e40008011000 */
[----:B------:R1:W-:Y:S06]  /*1a10*/  UTMALDG.3D [UR8], [UR20], desc[UR18] ;  /* 0x00001208140075b4 */ /* 0x0003ec0008011000 */
[----:B------:R-:W-:Y:S05]  /*1a20*/  BRA.U UP0, `(.L_x_26) ;  /* 0xfffffffd00647547 */ /* 0x000fea000b83ffff */
.L_x_21:
[----:B-1--4-:R-:W-:Y:S01]  /*1a30*/  PLOP3.LUT P0, PT, PT, PT, UP3, 0x80, 0x8 ;  /* 0x000000000008781c */ /* 0x012fe20003f0f038 */
[----:B------:R-:W-:Y:S01]  /*1a40*/  ULEA UR8, UR6, UR4, 0x3 ;  /* 0x0000000406087291 */ /* 0x000fe2000f8e18ff */
[----:B------:R-:W-:Y:S01]  /*1a50*/  SHF.L.U32 R2, R15, 0x1f, RZ ;  /* 0x0000001f0f027819 */ /* 0x000fe200000006ff */
[----:B------:R-:W-:-:S10]  /*1a60*/  UISETP.GT.AND UP0, UPT, UR15, UR14, UPT ;  /* 0x0000000e0f00728c */ /* 0x000fd4000bf04270 */
[----:B------:R-:W-:Y:S01]  /*1a70*/  @!P0 SYNCS.ARRIVE.TRANS64.A1T0 RZ, [UR4+0xe8], RZ ;  /* 0x0000e8ffffff89a7 */ /* 0x000fe20008100004 */
[----:B------:R1:W4:Y:S01]  /*1a80*/  SYNCS.PHASECHK.TRANS64.TRYWAIT P0, [UR8+0x60], R2 ;  /* 0x00006002ff0075a7 */ /* 0x0003220008001108 */
[----:B------:R-:W-:Y:S05]  /*1a90*/  BRA.U !UP0, `(.L_x_27) ;  /* 0x0000000108a87547 */ /* 0x000fea000b800000 */
[----:B------:R-:W-:Y:S01]  /*1aa0*/  UIADD3 UR21, UPT, UPT, UR7, UR24, URZ ;  /* 0x0000001807157290 */ /* 0x000fe2000fffe0ff */
[----:B------:R-:W-:-:S11]  /*1ab0*/  UMOV UR25, UR6 ;  /* 0x0000000600197c82 */ /* 0x000fd60008000000 */
.L_x_32:
[----:B-1----:R-:W-:Y:S01]  /*1ac0*/  ULEA UR17, UR25, UR4, 0x3 ;  /* 0x0000000419117291 */ /* 0x002fe2000f8e18ff */
[----:B----4-:R-:W-:Y:S01]  /*1ad0*/  @!P5 MOV R3, 0x4000 ;  /* 0x000040000003d802 */ /* 0x010fe20000000f00 */
[----:B----4-:R-:W-:Y:S10]  /*1ae0*/  @P0 BRA `(.L_x_28) ;  /* 0x00000000000c0947 */ /* 0x010ff40003800000 */
[----:B------:R-:W-:-:S04]  /*1af0*/  SHF.L.U32 R5, R15, 0x1f, RZ ;  /* 0x0000001f0f057819 */ /* 0x000fc800000006ff */
[----:B------:R-:W4:Y:S02]  /*1b00*/  SYNCS.PHASECHK.TRANS64.TRYWAIT P0, [UR17+0x60], R5 ;  /* 0x00006005ff0075a7 */ /* 0x000f240008001111 */
[----:B----4-:R-:W-:Y:S05]  /*1b10*/  @!P0 BRA `(.L_x_29) ;  /* 0x000000b800a08947 */ /* 0x010fea0003800000 */
.L_x_28:
[----:B------:R4:W-:Y:S01]  /*1b20*/  @!P5 SYNCS.ARRIVE.TRANS64 RZ, [UR17], R3 ;  /* 0x00000003ffffd9a7 */ /* 0x0009e20008000011 */
[----:B------:R-:W-:Y:S04]  /*1b30*/  BSSY.RECONVERGENT B0, `(.L_x_30) ;  /* 0x0000003000007945 */ /* 0x000fe80003800200 */
[----:B------:R-:W-:Y:S05]  /*1b40*/  @P4 BRA `(.L_x_31) ;  /* 0x0000000000044947 */ /* 0x000fea0003800000 */
[----:B------:R-:W-:Y:S05]  /*1b50*/  BPT.TRAP 0x1 ;  /* 0x000000040000795c */ /* 0x000fea0000300000 */
.L_x_31:
[----:B------:R-:W-:Y:S05]  /*1b60*/  BSYNC.RECONVERGENT B0 ;  /* 0x0000000000007941 */ /* 0x000fea0003800200 */
.L_x_30:
        /* <DEDUP_REMOVED lines=20> */
[----:B------:R-:W-:Y:S01]  /*1cb0*/  UIADD3 UR8, UPT, UPT, UR8, 0x20400, URZ ;  /* 0x0002040008087890 */ /* 0x000fe2000fffe0ff */
[----:B------:R-:W-:Y:S01]  /*1cc0*/  UMOV UR9, UR17 ;  /* 0x0000001100097c82 */ /* 0x000fe20008000000 */
[----:B------:R-:W-:Y:S01]  /*1cd0*/  UMOV UR10, UR18 ;  /* 0x00000012000a7c82 */ /* 0x000fe20008000000 */
[----:B------:R-:W-:Y:S01]  /*1ce0*/  UIADD3 UR24, UPT, UPT, UR24, 0x1, URZ ;  /* 0x0000000118187890 */ /* 0x000fe2000fffe0ff */
[----:B------:R-:W-:-:S03]  /*1cf0*/  UMOV UR25, UR6 ;  /* 0x0000000600197c82 */ /* 0x000fc60008000000 */
[----:B------:R1:W-:Y:S01]  /*1d00*/  UTMALDG.3D [UR16], [UR30], desc[UR26] ;  /* 0x00001a101e0075b4 */ /* 0x0003e20008011000 */
[----:B------:R-:W-:Y:S01]  /*1d10*/  UISETP.NE.AND UP0, UPT, UR24, UR21, UPT ;  /* 0x000000151800728c */ /* 0x000fe2000bf05270 */
[----:B------:R1:W-:Y:S08]  /*1d20*/  UTMALDG.3D [UR8], [UR28], desc[UR26] ;  /* 0x00001a081c0075b4 */ /* 0x0003f00008011000 */
[----:B------:R-:W-:Y:S05]  /*1d30*/  BRA.U UP0, `(.L_x_32) ;  /* 0xfffffffd00607547 */ /* 0x000fea000b83ffff */
.L_x_27:
[C---:B-1----:R-:W-:Y:S01]  /*1d40*/  LEA R2, R14.reuse, UR4, 0x3 ;  /* 0x000000040e027c11 */ /* 0x042fe2000f8e18ff */
[----:B------:R-:W-:Y:S01]  /*1d50*/  NOP ;  /* 0x0000000000007918 */ /* 0x000fe20000000000 */
[----:B----4-:R-:W-:Y:S02]  /*1d60*/  SHF.L.U32 R3, R13, 0x1f, RZ ;  /* 0x0000001f0d037819 */ /* 0x010fe400000006ff */
[----:B------:R-:W-:Y:S02]  /*1d70*/  LEA R4, R14, UR4, 0x4 ;  /* 0x000000040e047c11 */ /* 0x000fe4000f8e20ff */
[----:B------:R-:W1:Y:S02]  /*1d80*/  SYNCS.PHASECHK.TRANS64.TRYWAIT P0, [R2+URZ+0xf0], R3 ;  /* 0x0000f003020075a7 */ /* 0x000e6400080011ff */
[----:B-1----:R-:W-:Y:S05]  /*1d90*/  @!P0 BRA `(.L_x_33) ;  /* 0x000000b800188947 */ /* 0x002fea0003800000 */
.L_x_309:
[----:B------:R-:W4:Y:S01]  /*1da0*/  LDS.128 R4, [R4+0x180] ;  /* 0x0001800004047984 */ /* 0x000f220000000c00 */
[----:B---3--:R-:W-:Y:S01]  /*1db0*/  ISETP.GE.AND P0, PT, R68, 0x1, PT ;  /* 0x000000014400780c */ /* 0x008fe20003f06270 */
[----:B-1----:R-:W-:Y:S01]  /*1dc0*/  VIADD R2, R2, 0x100 ;  /* 0x0000010002027836 */ /* 0x002fe20000000000 */
[----:B------:R-:W-:Y:S01]  /*1dd0*/  @!PT LDS RZ, [RZ] ;  /* 0x00000000fffff984 */ /* 0x000fe20000000800 */
[----:B------:R-:W-:Y:S01]  /*1de0*/  @!PT LDS RZ, [RZ] ;  /* 0x00000000fffff984 */ /* 0x000fe20000000800 */
[----:B------:R-:W-:Y:S01]  /*1df0*/  @!PT LDS RZ, [RZ] ;  /* 0x00000000fffff984 */ /* 0x000fe20000000800 */
[----:B------:R-:W-:Y:S01]  /*1e00*/  @!PT LDS RZ, [RZ] ;  /* 0x00000000fffff984 */ /* 0x000fe20000000800 */
[----:B------:R1:W-:Y:S06]  /*1e10*/  MEMBAR.ALL.CTA ;  /* 0x0000000000007992 */ /* 0x0003ec0000008000 */
[----:B-1----:R-:W1:Y:S01]  /*1e20*/  FENCE.VIEW.ASYNC.S ;  /* 0x00000000000073c6 */ /* 0x002e620000000000 */
[----:B------:R-:W-:-:S04]  /*1e30*/  PRMT R2, RZ, 0x654, R2 ;  /* 0x00000654ff027816 */ /* 0x000fc80000000002 */
[----:B-1----:R1:W-:Y:S01]  /*1e40*/  SYNCS.ARRIVE.TRANS64.RED.A1T0 RZ, [R2+URZ], RZ ;  /* 0x000000ff02ff79a7 */ /* 0x0023e200081004ff */
[----:B----4-:R-:W-:-:S13]  /*1e50*/  LOP3.LUT P2, RZ, R6, 0x1, RZ, 0xc0, !PT ;  /* 0x0000000106ff7812 */ /* 0x010fda000784c0ff */
[----:B------:R-:W-:Y:S01]  /*1e60*/  @P2 SHF.R.U32.HI R3, RZ, 0x10, R5 ;  /* 0x00000010ff032819 */ /* 0x000fe20000011605 */
[----:B------:R-:W-:Y:S01]  /*1e70*/  VOTEU.ANY UP0, P2 ;  /* 0x0000000000ff7886 */ /* 0x000fe20001000100 */
[----:B------:R-:W-:Y:S02]  /*1e80*/  @P2 MOV R11, R4 ;  /* 0x00000004000b2202 */ /* 0x000fe40000000f00 */
[----:B------:R-:W-:Y:S02]  /*1e90*/  @P2 R2UR.BROADCAST UR8, R3 ;  /* 0x00000000030822ca */ /* 0x000fe400008e0000 */
[----:B------:R-:W-:-:S11]  /*1ea0*/  @P2 LOP3.LUT R8, R5, 0xffff, RZ, 0xc0, !PT ;  /* 0x0000ffff05082812 */ /* 0x000fd600078ec0ff */
[----:B------:R-:W-:Y:S01]  /*1eb0*/  @UP0 UMOV UR36, UR8 ;  /* 0x0000000800240c82 */ /* 0x000fe20008000000 */
[----:B-1----:R-:W-:Y:S05]  /*1ec0*/  @!P0 BRA `(.L_x_34) ;  /* 0x0000000000b88947 */ /* 0x002fea0003800000 */
[----:B------:R-:W2:Y:S01]  /*1ed0*/  LDC.64 R4, c[0x0][0xb18] ;  /* 0x0002c600ff047b82 */ /* 0x000ea20000000a00 */
[----:B------:R-:W-:-:S07]  /*1ee0*/  ISETP.NE.AND P3, PT, R68, 0x1, PT ;  /* 0x000000014400780c */ /* 0x000fce0003f65270 */
[----:B------:R-:W1:Y:S08]  /*1ef0*/  LDC.64 R6, c[0x0][0xb10] ;  /* 0x0002c400ff067b82 */ /* 0x000e700000000a00 */
[----:B------:R-:W3:Y:S08]  /*1f00*/  LDC R16, c[0x0][0xb20] ;  /* 0x0002c800ff107b82 */ /* 0x000ef00000000800 */
[----:B------:R-:W4:Y:S01]  /*1f10*/  LDC R18, c[0x0][0xb0c] ;  /* 0x0002c300ff127b82 */ /* 0x000f220000000800 */
[----:B--2---:R-:W-:Y:S01]  /*1f20*/  IMAD.HI.U32 R17, R0, R5, RZ ;  /* 0x0000000500117227 */ /* 0x004fe200078e00ff */
[----:B------:R-:W-:-:S03]  /*1f30*/  ISETP.NE.AND P0, PT, R4, 0x1, PT ;  /* 0x000000010400780c */ /* 0x000fc60003f05270 */
[----:B------:R-:W-:-:S03]  /*1f40*/  IMAD.HI.U32 R5, R8, R5, RZ ;  /* 0x0000000508057227 */ /* 0x000fc600078e00ff */
[----:B------:R-:W2:Y:S01]  /*1f50*/  LDC.64 R2, c[0x0][0xb28] ;  /* 0x0002ca00ff027b82 */ /* 0x000ea20000000a00 */
[----:B-1----:R-:W-:-:S04]  /*1f60*/  IMAD.HI.U32 R20, R9, R6, RZ ;  /* 0x0000000609147227 */ /* 0x002fc800078e00ff */
[----:B------:R-:W-:Y:S01]  /*1f70*/  IMAD.HI.U32 R22, R11, R6, RZ ;  /* 0x000000060b167227 */ /* 0x000fe200078e00ff */
[----:B------:R-:W-:Y:S02]  /*1f80*/  SHF.R.U32.HI R20, RZ, R7, R20 ;  /* 0x00000007ff147219 */ /* 0x000fe40000011614 */
[-C--:B---3--:R-:W-:Y:S02]  /*1f90*/  SHF.R.U32.HI R17, RZ, R16.reuse, R17 ;  /* 0x00000010ff117219 */ /* 0x088fe40000011611 */
[----:B------:R-:W-:Y:S02]  /*1fa0*/  SHF.R.U32.HI R5, RZ, R16, R5 ;  /* 0x00000010ff057219 */ /* 0x000fe40000011605 */
[----:B------:R-:W-:Y:S02]  /*1fb0*/  SEL R17, R0, R17, !P0 ;  /* 0x0000001100117207 */ /* 0x000fe40004000000 */
[----:B------:R-:W-:Y:S02]  /*1fc0*/  SHF.R.U32.HI R22, RZ, R7, R22 ;  /* 0x00000007ff167219 */ /* 0x000fe40000011616 */
[----:B----4-:R-:W-:-:S02]  /*1fd0*/  ISETP.NE.AND P1, PT, R18, 0x1, PT ;  /* 0x000000011200780c */ /* 0x010fc40003f25270 */
[----:B------:R-:W-:Y:S02]  /*1fe0*/  SEL R5, R8, R5, !P0 ;  /* 0x0000000508057207 */ /* 0x000fe40004000000 */
[----:B------:R-:W-:Y:S02]  /*1ff0*/  SEL R19, R9, R20, !P1 ;  /* 0x0000001409137207 */ /* 0x000fe40004800000 */
[----:B------:R-:W-:Y:S01]  /*2000*/  SEL R7, R11, R22, !P1 ;  /* 0x000000160b077207 */ /* 0x000fe20004800000 */
[----:B--2---:R-:W-:-:S04]  /*2010*/  IMAD.HI.U32 R20, R17, R2, RZ ;  /* 0x0000000211147227 */ /* 0x004fc800078e00ff */
[----:B------:R-:W-:Y:S01]  /*2020*/  IMAD.HI.U32 R6, R19, R2, RZ ;  /* 0x0000000213067227 */ /* 0x000fe200078e00ff */
[----:B------:R-:W-:-:S04]  /*2030*/  @P3 SHF.R.U32.HI R17, RZ, R3, R20 ;  /* 0x00000003ff113219 */ /* 0x000fc80000011614 */
[----:B------:R-:W-:Y:S01]  /*2040*/  @P3 SHF.R.U32.HI R19, RZ, R3, R6 ;  /* 0x00000003ff133219 */ /* 0x000fe20000011606 */
[----:B------:R-:W-:-:S04]  /*2050*/  IMAD R17, R68, R17, RZ ;  /* 0x0000001144117224 */ /* 0x000fc800078e02ff */
[----:B------:R-:W-:Y:S01]  /*2060*/  IMAD R6, R68, R19, RZ ;  /* 0x0000001344067224 */ /* 0x000fe200078e02ff */
[C---:B------:R-:W-:Y:S02]  /*2070*/  ISETP.GE.AND P0, PT, R5.reuse, R17, PT ;  /* 0x000000110500720c */ /* 0x040fe40003f06270 */
[----:B------:R-:W-:Y:S02]  /*2080*/  IADD3 R17, PT, PT, -R5, RZ, RZ ;  /* 0x000000ff05117210 */ /* 0x000fe40007ffe1ff */
[----:B------:R-:W-:Y:S01]  /*2090*/  ISETP.GE.OR P0, PT, R7, R6, P0 ;  /* 0x000000060700720c */ /* 0x000fe20000706670 */
[----:B------:R-:W-:-:S04]  /*20a0*/  IMAD.HI.U32 R6, R5, R2, RZ ;  /* 0x0000000205067227 */ /* 0x000fc800078e00ff */
[----:B------:R-:W-:Y:S01]  /*20b0*/  IMAD R8, R4, R17, R8 ;  /* 0x0000001104087224 */ /* 0x000fe200078e0208 */
[----:B------:R-:W-:-:S04]  /*20c0*/  SHF.R.U32.HI R6, RZ, R3, R6 ;  /* 0x00000003ff067219 */ /* 0x000fc80000011606 */
[----:B------:R-:W-:-:S03]  /*20d0*/  SEL R6, R5, R6, !P3 ;  /* 0x0000000605067207 */ /* 0x000fc60005800000 */
[----:B------:R-:W-:-:S04]  /*20e0*/  @!P0 IMAD.HI.U32 R16, R7, R2, RZ ;  /* 0x0000000207108227 */ /* 0x000fc800078e00ff */
[----:B------:R-:W-:Y:S01]  /*20f0*/  IMAD.MOV R2, RZ, RZ, -R6 ;  /* 0x000000ffff027224 */ /* 0x000fe200078e0a06 */
[----:B------:R-:W-:-:S03]  /*2100*/  @!P0 SHF.R.U32.HI R16, RZ, R3, R16 ;  /* 0x00000003ff108219 */ /* 0x000fc60000011610 */
[----:B------:R-:W-:Y:S01]  /*2110*/  IMAD R2, R68, R2, R5 ;  /* 0x0000000244027224 */ /* 0x000fe200078e0205 */
        /* <DEDUP_REMOVED lines=9> */
.L_x_34:
[----:B------:R-:W1:Y:S02]  /*21b0*/  LDCU UR8, c[0x0][0xb30] ;  /* 0x00016600ff0877ac */ /* 0x000e640008000800 */
[----:B-1----:R-:W-:-:S09]  /*21c0*/  UISETP.NE.AND UP0, UPT, UR8, 0x1, UPT ;  /* 0x000000010800788c */ /* 0x002fd2000bf05270 */
[----:B------:R-:W-:Y:S05]  /*21d0*/  BRA.U UP0, `(.L_x_35) ;  /* 0x0000000100407547 */ /* 0x000fea000b800000 */
[----:B------:R-:W1:Y:S08]  /*21e0*/  LDC.64 R4, c[0x0][0xb10] ;  /* 0x0002c400ff047b82 */ /* 0x000e700000000a00 */
[----:B------:R-:W3:Y:S08]  /*21f0*/  LDC.64 R2, c[0x0][0xb18] ;  /* 0x0002c600ff027b82 */ /* 0x000ef00000000a00 */
[----:B------:R-:W4:Y:S08]  /*2200*/  LDC R6, c[0x0][0xb20] ;  /* 0x0002c800ff067b82 */ /* 0x000f300000000800 */
[----:B------:R-:W2:Y:S01]  /*2210*/  LDC R16, c[0x0][0xb0c] ;  /* 0x0002c300ff107b82 */ /* 0x000ea20000000800 */
[----:B-1----:R-:W-:-:S05]  /*2220*/  IMAD.HI.U32 R4, R11, R4, RZ ;  /* 0x000000040b047227 */ /* 0x002fca00078e00ff */
[----:B------:R-:W-:Y:S01]  /*2230*/  SHF.R.U32.HI R4, RZ, R5, R4 ;  /* 0x00000005ff047219 */ /* 0x000fe20000011604 */
[----:B---3--:R-:W-:Y:S01]  /*2240*/  IMAD.HI.U32 R3, R8, R3, RZ ;  /* 0x0000000308037227 */ /* 0x008fe200078e00ff */
[----:B------:R-:W-:-:S04]  /*2250*/  ISETP.NE.AND P0, PT, R2, 0x1, PT ;  /* 0x000000010200780c */ /* 0x000fc80003f05270 */
[----:B----4-:R-:W-:-:S04]  /*2260*/  SHF.R.U32.HI R3, RZ, R6, R3 ;  /* 0x00000006ff037219 */ /* 0x010fc80000011603 */
[----:B------:R-:W-:Y:S02]  /*2270*/  SEL R3, R8, R3, !P0 ;  /* 0x0000000308037207 */ /* 0x000fe40004000000 */
[----:B--2---:R-:W-:-:S04]  /*2280*/  ISETP.NE.AND P1, PT, R16, 0x1, PT ;  /* 0x000000011000780c */ /* 0x004fc80003f25270 */
[----:B------:R-:W-:-:S05]  /*2290*/  SEL R4, R11, R4, !P1 ;  /* 0x000000040b047207 */ /* 0x000fca0004800000 */
[----:B------:R-:W-:Y:S02]  /*22a0*/  IMAD.IADD R5, R3, 0x1, -R4 ;  /* 0x0000000103057824 */ /* 0x000fe400078e0a04 */
[----:B------:R-:W-:Y:S02]  /*22b0*/  IMAD.IADD R3, R4, 0x1, -R3 ;  /* 0x0000000104037824 */ /* 0x000fe400078e0a03 */
[----:B------:R-:W-:Y:S02]  /*22c0*/  IMAD R11, R5, R16, R11 ;  /* 0x00000010050b7224 */ /* 0x000fe400078e020b */
[----:B------:R-:W-:-:S07]  /*22d0*/  IMAD R8, R3, R2, R8 ;  /* 0x0000000203087224 */ /* 0x000fce00078e0208 */
.L_x_35:
[----:B------:R-:W-:Y:S01]  /*22e0*/  VIADD R14, R14, 0x1 ;  /* 0x000000010e0e7836 */ /* 0x000fe20000000000 */
[----:B------:R-:W-:Y:S01]  /*22f0*/  UPLOP3.LUT UP3, UPT, UPT, UPT, UPT, 0x80, 0x8 ;  /* 0x000000000008789c */ /* 0x000fe20003f6f070 */
[----:B------:R-:W-:Y:S02]  /*2300*/  IMAD.IADD R19, R11, 0x1, R178 ;  /* 0x000000010b137824 */ /* 0x000fe400078e02b2 */
[----:B------:R-:W-:Y:S01]  /*2310*/  IMAD.IADD R18, R8, 0x1, R179 ;  /* 0x0000000108127824 */ /* 0x000fe200078e02b3 */
[----:B------:R-:W-:-:S04]  /*2320*/  ISETP.NE.AND P0, PT, R14, 0x2, PT ;  /* 0x000000020e00780c */ /* 0x000fc80003f05270 */
[----:B------:R-:W-:Y:S02]  /*2330*/  SEL R2, RZ, 0x1, P0 ;  /* 0x00000001ff027807 */ /* 0x000fe40000000000 */
[----:B------:R-:W-:Y:S02]  /*2340*/  SEL R14, R14, RZ, P0 ;  /* 0x000000ff0e0e7207 */ /* 0x000fe40000000000 */
[----:B------:R-:W-:Y:S01]  /*2350*/  LOP3.LUT R13, R13, R2, RZ, 0x3c, !PT ;  /* 0x000000020d0d7212 */ /* 0x000fe200078e3cff */
[----:B------:R-:W-:Y:S06]  /*2360*/  @P2 BRA `(.L_x_36) ;  /* 0xfffffff0009c2947 */ /* 0x000fec000383ffff */
[----:B------:R-:W-:Y:S01]  /*2370*/  UIADD3 UR4, UPT, UPT, UR4, 0x60, URZ ;  /* 0x0000006004047890 */ /* 0x000fe2000fffe0ff */
[----:B------:R-:W-:-:S03]  /*2380*/  SHF.L.U32 R3, R15, 0x1f, RZ ;  /* 0x0000001f0f037819 */ /* 0x000fc600000006ff */
[----:B------:R-:W-:-:S09]  /*2390*/  ULEA UR5, UR6, UR4, 0x3 ;  /* 0x0000000406057291 */ /* 0x000fd2000f8e18ff */
[----:B------:R-:W1:Y:S02]  /*23a0*/  SYNCS.PHASECHK.TRANS64.TRYWAIT P0, [UR5], R3 ;  /* 0x00000003ff0075a7 */ /* 0x000e640008001105 */
[----:B-1----:R-:W-:Y:S05]  /*23b0*/  @!P0 BRA `(.L_x_37) ;  /* 0x000000b000a48947 */ /* 0x002fea0003800000 */
.L_x_311:
[----:B------:R-:W-:-:S04]  /*23c0*/  UIADD3 UR6, UPT, UPT, UR6, 0x1, URZ ;  /* 0x0000000106067890 */ /* 0x000fc8000fffe0ff */
[----:B------:R-:W-:-:S04]  /*23d0*/  UISETP.NE.AND UP0, UPT, UR6, 0xc, UPT ;  /* 0x0000000c0600788c */ /* 0x000fc8000bf05270 */
[----:B------:R-:W-:Y:S02]  /*23e0*/  USEL UR7, URZ, 0x1, UP0 ;  /* 0x00000001ff077887 */ /* 0x000fe40008000000 */
[----:B------:R-:W-:-:S04]  /*23f0*/  USEL UR6, UR6, URZ, UP0 ;  /* 0x000000ff06067287 */ /* 0x000fc80008000000 */
[----:B------:R-:W-:Y:S01]  /*2400*/  ULEA UR5, UR6, UR4, 0x3 ;  /* 0x0000000406057291 */ /* 0x000fe2000f8e18ff */
[----:B------:R-:W-:-:S04]  /*2410*/  LOP3.LUT R2, R15, UR7, RZ, 0x3c, !PT ;  /* 0x000000070f027c12 */ /* 0x000fc8000f8e3cff */
[----:B-1----:R-:W-:-:S04]  /*2420*/  SHF.L.U32 R3, R2, 0x1f, RZ ;  /* 0x0000001f02037819 */ /* 0x002fc800000006ff */
[----:B------:R-:W1:Y:S02]  /*2430*/  SYNCS.PHASECHK.TRANS64.TRYWAIT P0, [UR5], R3 ;  /* 0x00000003ff0075a7 */ /* 0x000e640008001105 */
[----:B-1----:R-:W-:Y:S05]  /*2440*/  @!P0 BRA `(.L_x_38) ;  /* 0x000000b000988947 */ /* 0x002fea0003800000 */
.L_x_313:
        /* <DEDUP_REMOVED lines=9> */
.L_x_315:
        /* <DEDUP_REMOVED lines=9> */
.L_x_317:
        /* <DEDUP_REMOVED lines=9> */
.L_x_319:
        /* <DEDUP_REMOVED lines=9> */
.L_x_321:
        /* <DEDUP_REMOVED lines=9> */
.L_x_323:
        /* <DEDUP_REMOVED lines=9> */
.L_x_325:
        /* <DEDUP_REMOVED lines=9> */
.L_x_327:
        /* <DEDUP_REMOVED lines=9> */
.L_x_329:
        /* <DEDUP_REMOVED lines=9> */
.L_x_331:
[----:B------:R-:W-:-:S04]  /*2960*/  UIADD3 UR6, UPT, UPT, UR6, 0x1, URZ ;  /* 0x0000000106067890 */ /* 0x000fc8000fffe0ff */
[----:B------:R-:W-:-:S04]  /*2970*/  UISETP.NE.AND UP0, UPT, UR6, 0xc, UPT ;  /* 0x0000000c0600788c */ /* 0x000fc8000bf05270 */
[----:B------:R-:W-:Y:S02]  /*2980*/  USEL UR5, URZ, 0x1, UP0 ;  /* 0x00000001ff057887 */ /* 0x000fe40008000000 */
[----:B------:R-:W-:-:S04]  /*2990*/  USEL UR6, UR6, URZ, UP0 ;  /* 0x000000ff06067287 */ /* 0x000fc80008000000 */
[----:B------:R-:W-:Y:S01]  /*29a0*/  ULEA UR6, UR6, UR4, 0x3 ;  /* 0x0000000406067291 */ /* 0x000fe2000f8e18ff */
[----:B-1----:R-:W-:-:S04]  /*29b0*/  LOP3.LUT R3, R2, UR5, RZ, 0x3c, !PT ;  /* 0x0000000502037c12 */ /* 0x002fc8000f8e3cff */
[----:B------:R-:W-:Y:S01]  /*29c0*/  SHF.L.U32 R3, R3, 0x1f, RZ ;  /* 0x0000001f03037819 */ /* 0x000fe200000006ff */
[----:B--2---:R-:W-:-:S07]  /*29d0*/  IMAD.U32 R0, RZ, RZ, UR6 ;  /* 0x00000006ff007e24 */ /* 0x004fce000f8e00ff */
.L_x_48:
[----:B-1----:R1:W2:Y:S02]  /*29e0*/  SYNCS.PHASECHK.TRANS64.TRYWAIT P0, [R0+URZ], R3 ;  /* 0x00000003000075a7 */ /* 0x0022a400080011ff */
[----:B--2---:R-:W-:Y:S05]  /*29f0*/  @!P0 NANOSLEEP.SYNCS 0x989680 ;  /* 0x009896800000895d */ /* 0x004fea0003900000 */
[----:B------:R-:W2:Y:S02]  /*2a00*/  @!P0 SYNCS.PHASECHK.TRANS64 P0, [R0+URZ], R3 ;  /* 0x00000003000085a7 */ /* 0x000ea400080010ff */
[----:B--2---:R-:W-:Y:S05]  /*2a10*/  @P0 EXIT ;  /* 0x000000000000094d */ /* 0x004fea0003800000 */
[----:B------:R-:W-:Y:S05]  /*2a20*/  BRA `(.L_x_48) ;  /* 0xfffffffc00ec7947 */ /* 0x000fea000383ffff */
.L_x_18:
[----:B------:R-:W-:-:S04]  /*2a30*/  UISETP.NE.AND UP0, UPT, UR37, URZ, UPT ;  /* 0x000000ff2500728c */ /* 0x000fc8000bf05270 */
[----:B------:R-:W-:-:S09]  /*2a40*/  UISETP.NE.OR UP0, UPT, UR8, 0x1, UP0 ;  /* 0x000000010800788c */ /* 0x000fd20008705670 */
[----:B------:R-:W-:Y:S05]  /*2a50*/  BRA.U UP0, `(.L_x_49) ;  /* 0x0000000500487547 */ /* 0x000fea000b800000 */
[----:B------:R-:W-:Y:S01]  /*2a60*/  ISETP.NE.AND P2, PT, R2, RZ, PT ;  /* 0x000000ff0200720c */ /* 0x000fe20003f45270 */
[----:B------:R-:W-:Y:S01]  /*2a70*/  IMAD.MOV.U32 R12, RZ, RZ, 0x1 ;  /* 0x00000001ff0c7424 */ /* 0x000fe200078e00ff */
[----:B------:R-:W-:Y:S02]  /*2a80*/  CS2R R10, SRZ ;  /* 0x00000000000a7805 */ /* 0x000fe4000001ff00 */
[----:B------:R-:W-:Y:S01]  /*2a90*/  CS2R R8, SRZ ;  /* 0x0000000000087805 */ /* 0x000fe2000001ff00 */
[----:B------:R-:W-:Y:S01]  /*2aa0*/  UMOV UR4, 0x400 ;  /* 0x0000040000047882 */ /* 0x000fe20000000000 */
[----:B------:R-:W-:Y:S01]  /*2ab0*/  UMOV UR6, URZ ;  /* 0x000000ff00067c82 */ /* 0x000fe20008000000 */
[----:B------:R-:W-:-:S12]  /*2ac0*/  ULEA UR37, UR37, UR4, 0x18 ;  /* 0x0000000425257291 */ /* 0x000fd8000f8ec0ff */
.L_x_53:
[----:B------:R-:W-:Y:S02]  /*2ad0*/  LEA R0, R8, UR37, 0x3 ;  /* 0x0000002508007c11 */ /* 0x000fe4000f8e18ff */
[----:B------:R-:W-:-:S03]  /*2ae0*/  SHF.L.U32 R5, R9, 0x1f, RZ ;  /* 0x0000001f09057819 */ /* 0x000fc600000006ff */
[----:B------:R-:W-:Y:S01]  /*2af0*/  VIADD R4, R0, 0x160 ;  /* 0x0000016000047836 */ /* 0x000fe20000000000 */
[----:B------:R-:W1:Y:S02]  /*2b00*/  SYNCS.PHASECHK.TRANS64.TRYWAIT P0, [R0+URZ+0x150], R5 ;  /* 0x00015005000075a7 */ /* 0x000e6400080011ff */
[----:B-1----:R-:W-:Y:S05]  /*2b10*/  @!P0 BRA `(.L_x_50) ;  /* 0x000000ac00d48947 */ /* 0x002fea0003800000 */
.L_x_332:
[----:B------:R-:W-:Y:S01]  /*2b20*/  ULEA UR5, UR6, UR37, 0x3 ;  /* 0x0000002506057291 */ /* 0x000fe2000f8e18ff */
[----:B------:R-:W-:Y:S02]  /*2b30*/  PRMT R4, RZ, 0x654, R4 ;  /* 0x00000654ff047816 */ /* 0x000fe40000000004 */
[----:B-1----:R-:W-:Y:S01]  /*2b40*/  SHF.L.U32 R5, R12, 0x1f, RZ ;  /* 0x0000001f0c057819 */ /* 0x002fe200000006ff */
[----:B------:R-:W-:Y:S01]  /*2b50*/  UIADD3 UR4, UPT, UPT, UR5, 0xf0, URZ ;  /* 0x000000f005047890 */ /* 0x000fe2000fffe0ff */
[----:B------:R1:W-:Y:S05]  /*2b60*/  SYNCS.ARRIVE.TRANS64.RED.A1T0 RZ, [R4+URZ], RZ ;  /* 0x000000ff04ff79a7 */ /* 0x0003ea00081004ff */
[----:B------:R-:W-:Y:S01]  /*2b70*/  IMAD.U32 R7, RZ, RZ, UR4 ;  /* 0x00000004ff077e24 */ /* 0x000fe2000f8e00ff */
[----:B------:R-:W2:Y:S04]  /*2b80*/  SYNCS.PHASECHK.TRANS64.TRYWAIT P0, [UR5+0x100], R5 ;  /* 0x00010005ff0075a7 */ /* 0x000ea80008001105 */
[----:B------:R-:W-:Y:S01]  /*2b90*/  PRMT R6, R2, 0x654, R7 ;  /* 0x0000065402067816 */ /* 0x000fe20000000007 */
[----:B-1----:R-:W-:Y:S01]  /*2ba0*/  @!P2 IMAD.MOV.U32 R4, RZ, RZ, 0x10 ;  /* 0x00000010ff04a424 */ /* 0x002fe200078e00ff */
[----:B--2---:R-:W-:Y:S06]  /*2bb0*/  @!P0 BRA `(.L_x_51) ;  /* 0x000000ac00c08947 */ /* 0x004fec0003800000 */
.L_x_334:
[----:B------:R-:W-:Y:S01]  /*2bc0*/  ULEA UR4, UR6, UR37, 0x4 ;  /* 0x0000002506047291 */ /* 0x000fe2000f8e20ff */
[----:B------:R-:W-:Y:S01]  /*2bd0*/  SEL R3, R6, R3, !P2 ;  /* 0x0000000306037207 */ /* 0x000fe20005000000 */
[----:B------:R-:W-:Y:S01]  /*2be0*/  UIADD3 UR5, UPT, UPT, UR5, 0xf0, URZ ;  /* 0x000000f005057890 */ /* 0x000fe2000fffe0ff */
[----:B-1----:R-:W-:Y:S01]  /*2bf0*/  LEA R0, R11, UR37, 0x3 ;  /* 0x000000250b007c11 */ /* 0x002fe2000f8e18ff */
[----:B------:R-:W-:Y:S01]  /*2c00*/  UIADD3 UR4, UPT, UPT, UR4, 0x180, URZ ;  /* 0x0000018004047890 */ /* 0x000fe2000fffe0ff */
[----:B------:R-:W-:Y:S01]  /*2c10*/  SHF.L.U32 R5, R10, 0x1f, RZ ;  /* 0x0000001f0a057819 */ /* 0x000fe200000006ff */
[----:B------:R1:W-:Y:S01]  /*2c20*/  @!P2 SYNCS.ARRIVE.TRANS64.RED RZ, [R3+URZ], R4 ;  /* 0x0000000403ffa9a7 */ /* 0x0003e200080004ff */
[----:B------:R-:W-:Y:S01]  /*2c30*/  UIADD3 UR6, UPT, UPT, UR6, 0x1, URZ ;  /* 0x0000000106067890 */ /* 0x000fe2000fffe0ff */
[----:B------:R-:W-:-:S03]  /*2c40*/  VIADD R8, R8, 0x1 ;  /* 0x0000000108087836 */ /* 0x000fc60000000000 */
[----:B------:R-:W-:Y:S02]  /*2c50*/  UISETP.NE.AND UP0, UPT, UR6, 0x2, UPT ;  /* 0x000000020600788c */ /* 0x000fe4000bf05270 */
[----:B------:R-:W-:Y:S06]  /*2c60*/  UGETNEXTWORKID.BROADCAST [UR4], [UR5] ;  /* 0x00000000040073ca */ /* 0x000fec0008000100 */
[----:B------:R-:W-:Y:S01]  /*2c70*/  USEL UR4, URZ, 0x1, UP0 ;  /* 0x00000001ff047887 */ /* 0x000fe20008000000 */
[----:B------:R-:W-:Y:S01]  /*2c80*/  ISETP.NE.AND P0, PT, R8, 0x2, PT ;  /* 0x000000020800780c */ /* 0x000fe20003f05270 */
[----:B------:R-:W-:Y:S01]  /*2c90*/  USEL UR6, UR6, URZ, UP0 ;  /* 0x000000ff06067287 */ /* 0x000fe20008000000 */
[----:B------:R-:W2:Y:S03]  /*2ca0*/  SYNCS.PHASECHK.TRANS64.TRYWAIT P1, [R0+URZ+0xf0], R5 ;  /* 0x0000f005000075a7 */ /* 0x000ea600080211ff */
[----:B------:R-:W-:Y:S01]  /*2cb0*/  LOP3.LUT R12, R12, UR4, RZ, 0x3c, !PT ;  /* 0x000000040c0c7c12 */ /* 0x000fe2000f8e3cff */
[----:B-12---:R-:W-:Y:S07]  /*2cc0*/  @!P1 BRA `(.L_x_52) ;  /* 0x000000ac00949947 */ /* 0x006fee0003800000 */
.L_x_335:
[C---:B------:R-:W-:Y:S01]  /*2cd0*/  LEA R4, R11.reuse, UR37, 0x4 ;  /* 0x000000250b047c11 */ /* 0x040fe2000f8e20ff */
[----:B-1----:R-:W-:Y:S01]  /*2ce0*/  VIADD R0, R0, 0x100 ;  /* 0x0000010000007836 */ /* 0x002fe20000000000 */
[----:B------:R-:W-:Y:S01]  /*2cf0*/  SEL R8, R8, RZ, P0 ;  /* 0x000000ff08087207 */ /* 0x000fe20000000000 */
[----:B------:R-:W-:-:S03]  /*2d00*/  VIADD R11, R11, 0x1 ;  /* 0x000000010b0b7836 */ /* 0x000fc60000000000 */
[----:B------:R-:W1:Y:S01]  /*2d10*/  LDS.128 R4, [R4+0x180] ;  /* 0x0001800004047984 */ /* 0x000e620000000c00 */
[----:B------:R-:W-:Y:S02]  /*2d20*/  PRMT R0, RZ, 0x654, R0 ;  /* 0x00000654ff007816 */ /* 0x000fe40000000000 */
[C---:B------:R-:W-:Y:S01]  /*2d30*/  ISETP.NE.AND P1, PT, R11.reuse, 0x2, PT ;  /* 0x000000020b00780c */ /* 0x040fe20003f25270 */
[----:B------:R-:W-:Y:S01]  /*2d40*/  @!PT LDS RZ, [RZ] ;  /* 0x00000000fffff984 */ /* 0x000fe20000000800 */
[----:B------:R-:W-:Y:S01]  /*2d50*/  @!PT LDS RZ, [RZ] ;  /* 0x00000000fffff984 */ /* 0x000fe20000000800 */
[----:B------:R-:W-:Y:S01]  /*2d60*/  @!PT LDS RZ, [RZ] ;  /* 0x00000000fffff984 */ /* 0x000fe20000000800 */
[----:B------:R-:W-:Y:S01]  /*2d70*/  @!PT LDS RZ, [RZ] ;  /* 0x00000000fffff984 */ /* 0x000fe20000000800 */
[----:B------:R2:W-:Y:S06]  /*2d80*/  MEMBAR.ALL.CTA ;  /* 0x0000000000007992 */ /* 0x0005ec0000008000 */
[----:B--2---:R-:W2:Y:S01]  /*2d90*/  FENCE.VIEW.ASYNC.S ;  /* 0x00000000000073c6 */ /* 0x004ea20000000000 */
[----:B------:R-:W-:Y:S01]  /*2da0*/  SEL R11, R11, RZ, P1 ;  /* 0x000000ff0b0b7207 */ /* 0x000fe20000800000 */
[----:B--2---:R2:W-:Y:S01]  /*2db0*/  SYNCS.ARRIVE.TRANS64.RED.A1T0 RZ, [R0+URZ], RZ ;  /* 0x000000ff00ff79a7 */ /* 0x0045e200081004ff */
[----:B-1----:R-:W-:-:S02]  /*2dc0*/  LOP3.LUT P3, RZ, R6, 0x1, RZ, 0xc0, !PT ;  /* 0x0000000106ff7812 */ /* 0x002fc4000786c0ff */
[----:B------:R-:W-:-:S04]  /*2dd0*/  SEL R5, RZ, 0x1, P1 ;  /* 0x00000001ff057807 */ /* 0x000fc80000800000 */
[----:B------:R-:W-:Y:S02]  /*2de0*/  LOP3.LUT R10, R10, R5, RZ, 0x3c, !PT ;  /* 0x000000050a0a7212 */ /* 0x000fe400078e3cff */
[----:B--2---:R-:W-:-:S04]  /*2df0*/  SEL R0, RZ, 0x1, P0 ;  /* 0x00000001ff007807 */ /* 0x004fc80000000000 */
[----:B------:R-:W-:Y:S01]  /*2e00*/  LOP3.LUT R9, R9, R0, RZ, 0x3c, !PT ;  /* 0x0000000009097212 */ /* 0x000fe200078e3cff */
[----:B------:R-:W-:Y:S06]  /*2e10*/  @P3 BRA `(.L_x_53) ;  /* 0xfffffffc002c3947 */ /* 0x000fec000383ffff */
[----:B------:R-:W-:Y:S01]  /*2e20*/  ULEA UR5, UR6, UR37, 0x3 ;  /* 0x0000002506057291 */ /* 0x000fe2000f8e18ff */
[----:B------:R-:W-:-:S08]  /*2e30*/  SHF.L.U32 R3, R12, 0x1f, RZ ;  /* 0x0000001f0c037819 */ /* 0x000fd000000006ff */
[----:B------:R-:W1:Y:S02]  /*2e40*/  SYNCS.PHASECHK.TRANS64 P0, [UR5+0x100], R3 ;  /* 0x00010003ff0075a7 */ /* 0x000e640008001005 */
[----:B-1----:R-:W-:Y:S05]  /*2e50*/  @P0 BRA `(.L_x_54) ;  /* 0x0000000000080947 */ /* 0x002fea0003800000 */
[----:B------:R-:W1:Y:S02]  /*2e60*/  SYNCS.PHASECHK.TRANS64.TRYWAIT P0, [UR5+0x100], R3 ;  /* 0x00010003ff0075a7 */ /* 0x000e640008001105 */
[----:B-1----:R-:W-:Y:S05]  /*2e70*/  @!P0 BRA `(.L_x_55) ;  /* 0x000000ac003c8947 */ /* 0x002fea0003800000 */
.L_x_54:
[----:B------:R-:W-:-:S04]  /*2e80*/  UIADD3 UR4, UPT, UPT, UR6, 0x1, URZ ;  /* 0x0000000106047890 */ /* 0x000fc8000fffe0ff */
[----:B------:R-:W-:-:S04]  /*2e90*/  UISETP.NE.AND UP0, UPT, UR4, 0x2, UPT ;  /* 0x000000020400788c */ /* 0x000fc8000bf05270 */
[----:B------:R-:W-:Y:S02]  /*2ea0*/  USEL UR7, URZ, 0x1, UP0 ;  /* 0x00000001ff077887 */ /* 0x000fe40008000000 */
[----:B------:R-:W-:-:S04]  /*2eb0*/  USEL UR4, UR4, URZ, UP0 ;  /* 0x000000ff04047287 */ /* 0x000fc80008000000 */
[----:B------:R-:W-:Y:S01]  /*2ec0*/  ULEA UR4, UR4, UR37, 0x3 ;  /* 0x0000002504047291 */ /* 0x000fe2000f8e18ff */
[----:B-1----:R-:W-:-:S04]  /*2ed0*/  LOP3.LUT R3, R12, UR7, RZ, 0x3c, !PT ;  /* 0x000000070c037c12 */ /* 0x002fc8000f8e3cff */
[----:B------:R-:W-:-:S04]  /*2ee0*/  SHF.L.U32 R0, R3, 0x1f, RZ ;  /* 0x0000001f03007819 */ /* 0x000fc800000006ff */
[----:B------:R-:W1:Y:S02]  /*2ef0*/  SYNCS.PHASECHK.TRANS64 P0, [UR4+0x100], R0 ;  /* 0x00010000ff0075a7 */ /* 0x000e640008001004 */
[----:B-1----:R-:W-:Y:S05]  /*2f00*/  @P0 EXIT ;  /* 0x000000000000094d */ /* 0x002fea0003800000 */
[----:B------:R-:W-:Y:S02]  /*2f10*/  SHF.L.U32 R3, R3, 0x1f, RZ ;  /* 0x0000001f03037819 */ /* 0x000fe400000006ff */
[----:B------:R-:W-:-:S07]  /*2f20*/  MOV R0, UR4 ;  /* 0x0000000400007c02 */ /* 0x000fce0008000f00 */
.L_x_56:
[----:B-1----:R1:W2:Y:S02]  /*2f30*/  SYNCS.PHASECHK.TRANS64.TRYWAIT P0, [R0+URZ+0x100], R3 ;  /* 0x00010003000075a7 */ /* 0x0022a400080011ff */
[----:B--2---:R-:W-:Y:S05]  /*2f40*/  @!P0 NANOSLEEP.SYNCS 0x989680 ;  /* 0x009896800000895d */ /* 0x004fea0003900000 */
[----:B------:R-:W2:Y:S02]  /*2f50*/  @!P0 SYNCS.PHASECHK.TRANS64 P0, [R0+URZ+0x100], R3 ;  /* 0x00010003000085a7 */ /* 0x000ea400080010ff */
[----:B--2---:R-:W-:Y:S05]  /*2f60*/  @P0 EXIT ;  /* 0x000000000000094d */ /* 0x004fea0003800000 */
[----:B------:R-:W-:Y:S05]  /*2f70*/  BRA `(.L_x_56) ;  /* 0xfffffffc00ec7947 */ /* 0x000fea000383ffff */
.L_x_49:
[----:B------:R-:W-:-:S09]  /*2f80*/  UISETP.NE.AND UP0, UPT, UR8, URZ, UPT ;  /* 0x000000ff0800728c */ /* 0x000fd2000bf05270 */
[----:B------:R-:W-:Y:S05]  /*2f90*/  BRA.U UP0, `(.L_x_57) ;  /* 0x0000000d007c7547 */ /* 0x000fea000b800000 */
[----:B------:R-:W-:Y:S01]  /*2fa0*/  UMOV UR4, 0x40 ;  /* 0x0000004000047882 */ /* 0x000fe20000000000 */
[----:B------:R-:W-:Y:S01]  /*2fb0*/  NOP ;  /* 0x0000000000007918 */ /* 0x000fe20000000000 */
[----:B------:R-:W-:Y:S01]  /*2fc0*/  ULEA UR4, UR37, UR4, 0x18 ;  /* 0x0000000425047291 */ /* 0x000fe2000f8ec0ff */
[----:B------:R-:W-:Y:S02]  /*2fd0*/  UMOV UR5, 0x400 ;  /* 0x0000040000057882 */ /* 0x000fe40000000000 */
[----:B------:R-:W-:-:S06]  /*2fe0*/  ULEA UR37, UR37, UR5, 0x18 ;  /* 0x0000000525257291 */ /* 0x000fcc000f8ec0ff */
[----:B------:R-:W1:Y:S02]  /*2ff0*/  LDS.U8 R0, [UR4+0x1c] ;  /* 0x00001c04ff007984 */ /* 0x000e640008000000 */
[----:B-1----:R-:W-:-:S13]  /*3000*/  ISETP.NE.AND P0, PT, R0, RZ, PT ;  /* 0x000000ff0000720c */ /* 0x002fda0003f05270 */
[----:B------:R-:W-:Y:S05]  /*3010*/  @P0 BRA `(.L_x_58) ;  /* 0x0000000000580947 */ /* 0x000fea0003800000 */
[----:B------:R-:W-:-:S13]  /*3020*/  ELECT P0, URZ, PT ;  /* 0x0000000000ff782f */ /* 0x000fda0003800000 */
[----:B------:R-:W-:Y:S05]  /*3030*/  @!P0 BRA `(.L_x_59) ;  /* 0x0000000000608947 */ /* 0x000fea0003800000 */
[----:B------:R-:W-:Y:S01]  /*3040*/  UMOV UR5, 0x10 ;  /* 0x0000001000057882 */ /* 0x000fe20000000000 */
[----:B------:R-:W-:Y:S01]  /*3050*/  HFMA2 R0, -RZ, RZ, 0, 5.9604644775390625e-08 ;  /* 0x00000001ff007431 */ /* 0x000fe200000001ff */
[----:B------:R-:W-:-:S03]  /*3060*/  MOV R2, 0xffff ;  /* 0x0000ffff00027802 */ /* 0x000fc60000000f00 */
[----:B------:R-:W-:Y:S04]  /*3070*/  DEPBAR.LE SB1, 0x36 ;  /* 0x00009d800000791a */ /* 0x000fe80000000000 */
[----:B------:R-:W1:Y:S02]  /*3080*/  UTCATOMSWS.FIND_AND_SET.ALIGN UP0, UR5, UR5 ;  /* 0x00000005000575e3 */ /* 0x000e640008000800 */
[----:B-1----:R-:W-:Y:S01]  /*3090*/  MOV R3, UR5 ;  /* 0x0000000500037c02 */ /* 0x002fe20008000f00 */
[----:B------:R-:W-:Y:S06]  /*30a0*/  BRA.U UP0, `(.L_x_60) ;  /* 0x0000000100187547 */ /* 0x000fec000b800000 */
.L_x_61:
[----:B------:R-:W-:Y:S05]  /*30b0*/  NANOSLEEP 0x64 ;  /* 0x000000640000795d */ /* 0x000fea0003800000 */
[----:B------:R-:W-:-:S05]  /*30c0*/  UMOV UR5, 0x10 ;  /* 0x0000001000057882 */ /* 0x000fca0000000000 */
[----:B------:R-:W-:Y:S04]  /*30d0*/  DEPBAR.LE SB1, 0x36 ;  /* 0x00009d800000791a */ /* 0x000fe80000000000 */
[----:B------:R-:W1:Y:S02]  /*30e0*/  UTCATOMSWS.FIND_AND_SET.ALIGN UP0, UR5, UR5 ;  /* 0x00000005000575e3 */ /* 0x000e640008000800 */
[----:B-1----:R-:W-:Y:S01]  /*30f0*/  MOV R3, UR5 ;  /* 0x0000000500037c02 */ /* 0x002fe20008000f00 */
[----:B------:R-:W-:Y:S05]  /*3100*/  BRA.U !UP0, `(.L_x_61) ;  /* 0xfffffffd08e87547 */ /* 0x000fea000b83ffff */
.L_x_60:
[-C--:B------:R-:W-:Y:S02]  /*3110*/  SHF.L.U32 R2, R2, R3.reuse, RZ ;  /* 0x0000000302027219 */ /* 0x080fe400000006ff */
[----:B------:R-:W-:Y:S01]  /*3120*/  SHF.L.U32 R0, R0, R3, RZ ;  /* 0x0000000300007219 */ /* 0x000fe200000006ff */
[----:B------:R-:W-:Y:S02]  /*3130*/  IMAD.SHL.U32 R3, R3, 0x20, RZ ;  /* 0x0000002003037824 */ /* 0x000fe400078e00ff */
[----:B------:R1:W-:Y:S04]  /*3140*/  ATOMS.OR RZ, [UR4+0x14], R2 ;  /* 0x00001402ffff798c */ /* 0x0003e8000b000004 */
[----:B------:R1:W-:Y:S04]  /*3150*/  ATOMS.OR RZ, [UR4+0x18], R0 ;  /* 0x00001800ffff798c */ /* 0x0003e8000b000004 */
[----:B------:R1:W-:Y:S01]  /*3160*/  STS [UR37+0x1a0], R3 ;  /* 0x0001a003ff007988 */ /* 0x0003e20008000825 */
[----:B------:R-:W-:Y:S05]  /*3170*/  BRA `(.L_x_59) ;  /* 0x0000000000107947 */ /* 0x000fea0003800000 */
.L_x_58:
[----:B------:R-:W-:Y:S02]  /*3180*/  MOV R0, 0xffffffff ;  /* 0xffffffff00007802 */ /* 0x000fe40000000f00 */
[----:B------:R-:W-:-:S03]  /*3190*/  MOV R2, 0x31c0 ;  /* 0x000031c000027802 */ /* 0x000fc60000000f00 */
[----:B------:R1:W-:Y:S04]  /*31a0*/  STS [UR37+0x1a0], R0 ;  /* 0x0001a000ff007988 */ /* 0x0003e80008000825 */
[----:B-1-3-5:R-:W-:Y:S05]  /*31b0*/  CALL.REL.NOINC `($__internal_1_$__cuda_sm10x_tcgen05_guardrail_trap_phase_invalid_during_alloc) ;  /* 0x000000ac00e47944 */ /* 0x02afea0003c00000 */
.L_x_59:
[----:B------:R-:W-:Y:S05]  /*31c0*/  WARPSYNC.ALL ;  /* 0x0000000000007948 */ /* 0x000fea0003800000 */
[----:B------:R-:W2:Y:S01]  /*31d0*/  S2UR UR6, SR_CgaCtaId ;  /* 0x00000000000679c3 */ /* 0x000ea20000008800 */
[----:B------:R-:W-:Y:S01]  /*31e0*/  UMOV UR4, 0x400 ;  /* 0x0000040000047882 */ /* 0x000fe20000000000 */
[----:B------:R-:W-:-:S06]  /*31f0*/  NOP ;  /* 0x0000000000007918 */ /* 0x000fcc0000000000 */
[----:B------:R-:W-:Y:S06]  /*3200*/  BAR.ARV 0x6, 0xa0 ;  /* 0x0182800000007b1d */ /* 0x000fec0000002000 */
[----:B------:R-:W4:Y:S01]  /*3210*/  LDCU UR7, c[0x0][0x38c] ;  /* 0x00007180ff0777ac */ /* 0x000f220008000800 */
[----:B------:R-:W-:Y:S01]  /*3220*/  IMAD.MOV.U32 R11, RZ, RZ, 0x1 ;  /* 0x00000001ff0b7424 */ /* 0x000fe200078e00ff */
[----:B------:R-:W-:Y:S01]  /*3230*/  CS2R R8, SRZ ;  /* 0x0000000000087805 */ /* 0x000fe2000001ff00 */
[----:B------:R-:W-:Y:S01]  /*3240*/  IMAD.MOV.U32 R10, RZ, RZ, RZ ;  /* 0x000000ffff0a7224 */ /* 0x000fe200078e00ff */
[----:B------:R-:W-:Y:S01]  /*3250*/  UMOV UR18, URZ ;  /* 0x000000ff00127c82 */ /* 0x000fe20008000000 */
[----:B------:R-:W-:Y:S01]  /*3260*/  UMOV UR17, URZ ;  /* 0x000000ff00117c82 */ /* 0x000fe20008000000 */
[----:B------:R-:W-:Y:S01]  /*3270*/  UMOV UR22, 0x0 ;  /* 0x0000000000167882 */ /* 0x000fe20000000000 */
[----:B------:R-:W-:Y:S01]  /*3280*/  UMOV UR23, 0x8200010 ;  /* 0x0820001000177882 */ /* 0x000fe20000000000 */
[----:B------:R-:W-:Y:S01]  /*3290*/  UMOV UR20, 0x0 ;  /* 0x0000000000147882 */ /* 0x000fe20000000000 */
[----:B------:R-:W-:Y:S01]  /*32a0*/  UMOV UR21, 0x8200010 ;  /* 0x0820001000157882 */ /* 0x000fe20000000000 */
[----:B--2---:R-:W-:Y:S01]  /*32b0*/  ULEA UR6, UR6, UR4, 0x18 ;  /* 0x0000000406067291 */ /* 0x004fe2000f8ec0ff */
[----:B------:R-:W2:Y:S03]  /*32c0*/  LDCU UR4, c[0x0][0x38c] ;  /* 0x00007180ff0477ac */ /* 0x000ea60008000800 */
[----:B------:R-:W-:-:S02]  /*32d0*/  UIADD3 UR11, UPT, UPT, UR6, 0x8400, URZ ;  /* 0x00008400060b7890 */ /* 0x000fc4000fffe0ff */
[----:B----4-:R-:W-:-:S03]  /*32e0*/  UIADD3 UR7, UPT, UPT, UR7, 0x3f, URZ ;  /* 0x0000003f07077890 */ /* 0x010fc6000fffe0ff */
[----:B-1----:R-:W1:Y:S01]  /*32f0*/  LDS R0, [UR6+0x1a0] ;  /* 0x0001a006ff007984 */ /* 0x002e620008000800 */
[----:B------:R-:W-:Y:S02]  /*3300*/  UIADD3 UR12, UPT, UPT, UR6, 0x20400, URZ ;  /* 0x00020400060c7890 */ /* 0x000fe4000fffe0ff */
[----:B------:R-:W-:Y:S02]  /*3310*/  USHF.R.S32.HI UR5, URZ, 0x1f, UR7 ;  /* 0x0000001fff057899 */ /* 0x000fe40008011407 */
[----:B------:R-:W-:Y:S02]  /*3320*/  USHF.R.U32.HI UR11, URZ, 0x4, UR11 ;  /* 0x00000004ff0b7899 */ /* 0x000fe4000801160b */
[----:B------:R-:W-:Y:S02]  /*3330*/  ULEA.HI UR5, UR5, UR7, URZ, 0x6 ;  /* 0x0000000705057291 */ /* 0x000fe4000f8f30ff */
[----:B------:R-:W-:Y:S02]  /*3340*/  USHF.R.U32.HI UR12, URZ, 0x4, UR12 ;  /* 0x00000004ff0c7899 */ /* 0x000fe4000801160c */
[----:B------:R-:W-:-:S02]  /*3350*/  USHF.R.S32.HI UR5, URZ, 0x6, UR5 ;  /* 0x00000006ff057899 */ /* 0x000fc40008011405 */
[----:B------:R-:W-:Y:S02]  /*3360*/  ULOP3.LUT UR11, UR11, 0x3fff, URZ, 0xc0, !UPT ;  /* 0x00003fff0b0b7892 */ /* 0x000fe4000f8ec0ff */
[----:B------:R-:W-:Y:S02]  /*3370*/  UISETP.LT.AND UP0, UPT, UR5, 0x1, UPT ;  /* 0x000000010500788c */ /* 0x000fe4000bf01270 */
[----:B------:R-:W-:Y:S02]  /*3380*/  ULOP3.LUT UR12, UR12, 0x3fff, URZ, 0xc0, !UPT ;  /* 0x00003fff0c0c7892 */ /* 0x000fe4000f8ec0ff */
[----:B------:R-:W-:Y:S02]  /*3390*/  USEL UR10, UR5, 0x1, !UP0 ;  /* 0x00000001050a7887 */ /* 0x000fe4000c000000 */
[----:B------:R-:W-:Y:S02]  /*33a0*/  ULOP3.LUT UR11, UR11, 0x10000, URZ, 0xfc, !UPT ;  /* 0x000100000b0b7892 */ /* 0x000fe4000f8efcff */
[----:B------:R-:W-:-:S02]  /*33b0*/  ULOP3.LUT UR12, UR12, 0x10000, URZ, 0xfc, !UPT ;  /* 0x000100000c0c7892 */ /* 0x000fc4000f8efcff */
[----:B------:R-:W-:Y:S02]  /*33c0*/  UIADD3 UR10, UPT, UPT, -UR10, URZ, URZ ;  /* 0x000000ff0a0a7290 */ /* 0x000fe4000fffe1ff */
[----:B--2---:R-:W-:Y:S01]  /*33d0*/  UISETP.GE.AND UP3, UPT, UR4, 0x1, UPT ;  /* 0x000000010400788c */ /* 0x004fe2000bf66270 */
[----:B-1----:R-:W-:-:S15]  /*33e0*/  R2UR UR19, R0 ;  /* 0x00000000001372ca */ /* 0x002fde00000e0000 */
.L_x_68:
[----:B------:R-:W-:Y:S02]  /*33f0*/  LEA R0, R10, UR6, 0x3 ;  /* 0x000000060a007c11 */ /* 0x000fe4000f8e18ff */
[----:B------:R-:W-:Y:S02]  /*3400*/  SHF.L.U32 R5, R9, 0x1f, RZ ;  /* 0x0000001f09057819 */ /* 0x000fe400000006ff */
[----:B------:R-:W-:Y:S01]  /*3410*/  PLOP3.LUT P0, PT, PT, PT, UP3, 0x80, 0x8 ;  /* 0x000000000008781c */ /* 0x000fe20003f0f038 */
[----:B------:R-:W-:Y:S01]  /*3420*/  VIADD R3, R0, 0x100 ;  /* 0x0000010000037836 */ /* 0x000fe20000000000 */
[----:B-1----:R-:W1:Y:S02]  /*3430*/  SYNCS.PHASECHK.TRANS64.TRYWAIT P1, [R0+URZ+0xf0], R5 ;  /* 0x0000f005000075a7 */ /* 0x002e6400080211ff */
[----:B-1--4-:R-:W-:Y:S09]  /*3440*/  @!P1 BRA `(.L_x_62) ;  /* 0x000000a400e09947 */ /* 0x012ff20003800000 */
.L_x_337:
[----:B------:R-:W-:Y:S01]  /*3450*/  LEA R4, R10, UR6, 0x4 ;  /* 0x000000060a047c11 */ /* 0x000fe2000f8e20ff */
[----:B------:R-:W-:Y:S01]  /*3460*/  @UP3 ULEA UR4, UR17, UR6, 0x3 ;  /* 0x0000000611043291 */ /* 0x000fe2000f8e18ff */
[----:B------:R-:W-:Y:S01]  /*3470*/  PLOP3.LUT P2, PT, PT, PT, PT, 0x80, 0x8 ;  /* 0x000000000008781c */ /* 0x000fe20003f4f070 */
[----:B------:R-:W-:Y:S01]  /*3480*/  ULEA UR8, UR18, UR6, 0x3 ;  /* 0x0000000612087291 */ /* 0x000fe2000f8e18ff */
[----:B------:R-:W-:Y:S01]  /*3490*/  PRMT R3, RZ, 0x654, R3 ;  /* 0x00000654ff037816 */ /* 0x000fe20000000003 */
[----:B------:R-:W-:Y:S01]  /*34a0*/  ULEA UR9, UR18, UR19, 0x7 ;  /* 0x0000001312097291 */ /* 0x000fe2000f8e38ff */
[----:B-1----:R-:W1:Y:S01]  /*34b0*/  LDS.128 R4, [R4+0x180] ;  /* 0x0001800004047984 */ /* 0x002e620000000c00 */
[----:B------:R-:W-:Y:S02]  /*34c0*/  @P0 SHF.L.U32 R2, R8, 0x1f, RZ ;  /* 0x0000001f08020819 */ /* 0x000fe400000006ff */
[----:B------:R-:W-:Y:S01]  /*34d0*/  SHF.L.U32 R0, R11, 0x1f, RZ ;  /* 0x0000001f0b007819 */ /* 0x000fe200000006ff */
[----:B------:R-:W-:Y:S01]  /*34e0*/  @!PT LDS RZ, [RZ] ;  /* 0x00000000fffff984 */ /* 0x000fe20000000800 */
[----:B------:R-:W-:Y:S01]  /*34f0*/  @!PT LDS RZ, [RZ] ;  /* 0x00000000fffff984 */ /* 0x000fe20000000800 */
[----:B------:R-:W-:Y:S01]  /*3500*/  @!PT LDS RZ, [RZ] ;  /* 0x00000000fffff984 */ /* 0x000fe20000000800 */
[----:B------:R-:W-:Y:S01]  /*3510*/  @!PT LDS RZ, [RZ] ;  /* 0x00000000fffff984 */ /* 0x000fe20000000800 */
[----:B------:R2:W-:Y:S06]  /*3520*/  MEMBAR.ALL.CTA ;  /* 0x0000000000007992 */ /* 0x0005ec0000008000 */
[----:B--2---:R-:W2:Y:S02]  /*3530*/  FENCE.VIEW.ASYNC.S ;  /* 0x00000000000073c6 */ /* 0x004ea40000000000 */
[----:B--2---:R2:W-:Y:S01]  /*3540*/  SYNCS.ARRIVE.TRANS64.RED.A1T0 RZ, [R3+URZ], RZ ;  /* 0x000000ff03ff79a7 */ /* 0x0045e200081004ff */
[----:B------:R2:W4:Y:S01]  /*3550*/  @P0 SYNCS.PHASECHK.TRANS64.TRYWAIT P2, [UR4], R2 ;  /* 0x00000002ff0005a7 */ /* 0x0005220008041104 */
[----:B-1----:R-:W-:Y:S01]  /*3560*/  LOP3.LUT P1, RZ, R6, 0x1, RZ, 0xc0, !PT ;  /* 0x0000000106ff7812 */ /* 0x002fe2000782c0ff */
[----:B------:R-:W1:Y:S02]  /*3570*/  SYNCS.PHASECHK.TRANS64.TRYWAIT P0, [UR8+0x130], R0 ;  /* 0x00013000ff0075a7 */ /* 0x000e640008001108 */
[----:B-12-4-:R-:W-:Y:S10]  /*3580*/  @!P0 BRA `(.L_x_63) ;  /* 0x000000a400a48947 */ /* 0x016ff40003800000 */
.L_x_339:
[----:B------:R-:W-:Y:S01]  /*3590*/  IADD3 R10, PT, PT, R10, 0x1, RZ ;  /* 0x000000010a0a7810 */ /* 0x000fe20007ffe0ff */
[----:B------:R-:W-:Y:S06]  /*35a0*/  BRA.U !UP3, `(.L_x_64) ;  /* 0x000000010b987547 */ /* 0x000fec000b800000 */
[----:B------:R-:W-:Y:S01]  /*35b0*/  UPLOP3.LUT UP4, UPT, UPT, UPT, UPT, 0x40, 0x4 ;  /* 0x000000000004789c */ /* 0x000fe20003f8e870 */
[----:B------:R-:W-:Y:S01]  /*35c0*/  UMOV UR16, UR10 ;  /* 0x0000000a00107c82 */ /* 0x000fe20008000000 */
[----:B------:R-:W-:Y:S01]  /*35d0*/  UMOV UR15, UR5 ;  /* 0x00000005000f7c82 */ /* 0x000fe20008000000 */
[----:B------:R-:W-:-:S08]  /*35e0*/  UMOV UR14, UR17 ;  /* 0x00000011000e7c82 */ /* 0x000fd00008000000 */
.L_x_67:
[----:B------:R-:W-:Y:S02]  /*35f0*/  UIADD3 UR16, UPT, UPT, UR16, 0x1, URZ ;  /* 0x0000000110107890 */ /* 0x000fe4000fffe0ff */
[----:B--2---:R-:W-:Y:S02]  /*3600*/  ULEA UR7, UR14, UR6, 0x3 ;  /* 0x000000060e077291 */ /* 0x004fe4000f8e18ff */
[----:B------:R-:W-:Y:S01]  /*3610*/  UISETP.NE.AND UP0, UPT, UR16, URZ, UPT ;  /* 0x000000ff1000728c */ /* 0x000fe2000bf05270 */
[----:B----4-:R-:W-:Y:S10]  /*3620*/  @P2 BRA `(.L_x_65) ;  /* 0x00000000000c2947 */ /* 0x010ff40003800000 */
[----:B-1----:R-:W-:Y:S04]  /*3630*/  SHF.L.U32 R3, R8, 0x1f, RZ ;  /* 0x0000001f08037819 */ /* 0x002fe800000006ff */
[----:B------:R-:W1:Y:S02]  /*3640*/  SYNCS.PHASECHK.TRANS64.TRYWAIT P0, [UR7], R3 ;  /* 0x00000003ff0075a7 */ /* 0x000e640008001107 */
[----:B-1----:R-:W-:Y:S05]  /*3650*/  @!P0 BRA `(.L_x_66) ;  /* 0x000000a400888947 */ /* 0x002fea0003800000 */
.L_x_65:
[----:B------:R-:W-:Y:S01]  /*3660*/  UISETP.NE.AND UP1, UPT, UR15, 0x1, UPT ;  /* 0x000000010f00788c */ /* 0x000fe2000bf25270 */
[----:B------:R-:W-:Y:S01]  /*3670*/  PLOP3.LUT P2, PT, PT, PT, PT, 0x80, 0x8 ;  /* 0x000000000008781c */ /* 0x000fe20003f4f070 */
[----:B------:R-:W-:Y:S02]  /*3680*/  UIADD3 UR17, UPT, UPT, UR14, 0x1, URZ ;  /* 0x000000010e117890 */ /* 0x000fe4000fffe0ff */
[----:B------:R-:W-:Y:S02]  /*3690*/  ULEA UR24, UR14, UR12, 0x9 ;  /* 0x0000000c0e187291 */ /* 0x000fe4000f8e48ff */
[----:B------:R-:W-:Y:S01]  /*36a0*/  UISETP.NE.AND UP2, UPT, UR17, 0xc, UPT ;  /* 0x0000000c1100788c */ /* 0x000fe2000bf45270 */
[----:B------:R-:W-:Y:S01]  /*36b0*/  PLOP3.LUT P0, PT, PT, PT, UP1, 0x80, 0x8 ;  /* 0x000000000008781c */ /* 0x000fe20003f0f018 */
[----:B------:R-:W-:Y:S02]  /*36c0*/  ULEA UR26, UR14, UR11, 0x9 ;  /* 0x0000000b0e1a7291 */ /* 0x000fe4000f8e48ff */
[----:B------:R-:W-:Y:S02]  /*36d0*/  USEL UR13, URZ, 0x1, UP2 ;  /* 0x00000001ff0d7887 */ /* 0x000fe40009000000 */
[----:B------:R-:W-:Y:S02]  /*36e0*/  USEL UR17, UR17, URZ, UP2 ;  /* 0x000000ff11117287 */ /* 0x000fe40009000000 */
[----:B------:R-:W-:Y:S02]  /*36f0*/  UIADD3 UR30, UPT, UPT, UR24, 0x2, URZ ;  /* 0x00000002181e7890 */ /* 0x000fe4000fffe0ff */
[----:B------:R-:W-:Y:S01]  /*3700*/  @UP1 ULEA UR4, UR17, UR6, 0x3 ;  /* 0x0000000611041291 */ /* 0x000fe2000f8e18ff */
[----:B------:R-:W-:Y:S01]  /*3710*/  LOP3.LUT R8, R8, UR13, RZ, 0x3c, !PT ;  /* 0x0000000d08087c12 */ /* 0x000fe2000f8e3cff */
[----:B------:R-:W-:Y:S02]  /*3720*/  UIADD3 UR28, UPT, UPT, UR26, 0x2, URZ ;  /* 0x000000021a1c7890 */ /* 0x000fe4000fffe0ff */
[----:B------:R-:W-:Y:S01]  /*3730*/  UIADD3 UR7, UPT, UPT, UR7, 0x60, URZ ;  /* 0x0000006007077890 */ /* 0x000fe2000fffe0ff */
[----:B-1----:R-:W-:Y:S01]  /*3740*/  @P0 SHF.L.U32 R0, R8, 0x1f, RZ ;  /* 0x0000001f08000819 */ /* 0x002fe200000006ff */
[----:B------:R-:W-:Y:S01]  /*3750*/  UMOV UR25, 0x80004020 ;  /* 0x8000402000197882 */ /* 0x000fe20000000000 */
[----:B------:R-:W-:Y:S01]  /*3760*/  UMOV UR27, 0x80004020 ;  /* 0x80004020001b7882 */ /* 0x000fe20000000000 */
[----:B------:R-:W-:Y:S01]  /*3770*/  UMOV UR31, 0x80004020 ;  /* 0x80004020001f7882 */ /* 0x000fe20000000000 */
[----:B------:R2:W4:Y:S01]  /*3780*/  @P0 SYNCS.PHASECHK.TRANS64.TRYWAIT P2, [UR4], R0 ;  /* 0x00000000ff0005a7 */ /* 0x0005220008041104 */
[----:B------:R-:W-:Y:S01]  /*3790*/  UIADD3 UR15, UPT, UPT, UR15, -0x1, URZ ;  /* 0xffffffff0f0f7890 */ /* 0x000fe2000fffe0ff */
[----:B------:R2:W-:Y:S01]  /*37a0*/  UTCQMMA gdesc[UR26], gdesc[UR24], tmem[UR9], tmem[UR22], idesc[UR23], UP4 ;  /* 0x00ff16181a0075ea */ /* 0x0005e2000a000309 */
[----:B------:R-:W-:Y:S01]  /*37b0*/  UPLOP3.LUT UP4, UPT, UPT, UPT, UPT, 0x80, 0x8 ;  /* 0x000000000008789c */ /* 0x000fe20003f8f070 */
[----:B------:R-:W-:Y:S01]  /*37c0*/  UMOV UR29, 0x80004020 ;  /* 0x80004020001d7882 */ /* 0x000fe20000000000 */
[----:B------:R-:W-:Y:S01]  /*37d0*/  UMOV UR14, UR17 ;  /* 0x00000011000e7c82 */ /* 0x000fe20008000000 */
[----:B------:R2:W-:Y:S01]  /*37e0*/  UTCQMMA gdesc[UR28], gdesc[UR30], tmem[UR9], tmem[UR20], idesc[UR21], UPT ;  /* 0x00ff141e1c0075ea */ /* 0x0005e2000b800309 */
[----:B------:R2:W-:Y:S01]  /*37f0*/  UTCBAR [UR7], URZ ;  /* 0x000000ff070073e9 */ /* 0x0005e200080000ff */
[----:B------:R-:W-:Y:S06]  /*3800*/  BRA.U UP0, `(.L_x_67) ;  /* 0xfffffffd00787547 */ /* 0x000fec000b83ffff */
.L_x_64:
[----:B------:R-:W-:Y:S01]  /*3810*/  UIADD3 UR18, UPT, UPT, UR18, 0x1, URZ ;  /* 0x0000000112127890 */ /* 0x000fe2000fffe0ff */
[C---:B------:R-:W-:Y:S01]  /*3820*/  ISETP.NE.AND P0, PT, R10.reuse, 0x2, PT ;  /* 0x000000020a00780c */ /* 0x040fe20003f05270 */
[----:B------:R-:W-:Y:S02]  /*3830*/  UIADD3 UR8, UPT, UPT, UR8, 0x110, URZ ;  /* 0x0000011008087890 */ /* 0x000fe4000fffe0ff */
[----:B------:R-:W-:Y:S01]  /*3840*/  UISETP.NE.AND UP0, UPT, UR18, 0x4, UPT ;  /* 0x000000041200788c */ /* 0x000fe2000bf05270 */
[----:B-12---:R-:W-:Y:S02]  /*3850*/  SEL R0, RZ, 0x1, P0 ;  /* 0x00000001ff007807 */ /* 0x006fe40000000000 */
[----:B------:R-:W-:Y:S01]  /*3860*/  SEL R10, R10, RZ, P0 ;  /* 0x000000ff0a0a7207 */ /* 0x000fe20000000000 */
[----:B------:R-:W-:Y:S01]  /*3870*/  USEL UR4, URZ, 0x1, UP0 ;  /* 0x00000001ff047887 */ /* 0x000fe20008000000 */
[----:B------:R-:W-:Y:S01]  /*3880*/  LOP3.LUT R9, R9, R0, RZ, 0x3c, !PT ;  /* 0x0000000009097212 */ /* 0x000fe200078e3cff */
[----:B------:R-:W-:Y:S01]  /*3890*/  USEL UR18, UR18, URZ, UP0 ;  /* 0x000000ff12127287 */ /* 0x000fe20008000000 */
[----:B------:R1:W-:Y:S03]  /*38a0*/  UTCBAR [UR8], URZ ;  /* 0x000000ff080073e9 */ /* 0x0003e600080000ff */
[----:B------:R-:W-:Y:S01]  /*38b0*/  LOP3.LUT R11, R11, UR4, RZ, 0x3c, !PT ;  /* 0x000000040b0b7c12 */ /* 0x000fe2000f8e3cff */
[----:B------:R-:W-:Y:S07]  /*38c0*/  @P1 BRA `(.L_x_68) ;  /* 0xfffffff800c81947 */ /* 0x000fee000383ffff */
[----:B------:R-:W2:Y:S01]  /*38d0*/  S2UR UR4, SR_CgaCtaId ;  /* 0x00000000000479c3 */ /* 0x000ea20000008800 */
[----:B------:R-:W-:Y:S01]  /*38e0*/  ELECT P0, URZ, PT ;  /* 0x0000000000ff782f */ /* 0x000fe20003800000 */
[----:B------:R-:W-:Y:S01]  /*38f0*/  IMAD.MOV.U32 R0, RZ, RZ, 0x1 ;  /* 0x00000001ff007424 */ /* 0x000fe200078e00ff */
[----:B------:R-:W-:Y:S01]  /*3900*/  UIADD3 UR6, UPT, UPT, UR6, 0x130, URZ ;  /* 0x0000013006067890 */ /* 0x000fe2000fffe0ff */
[----:B------:R-:W-:Y:S01]  /*3910*/  SHF.L.U32 R3, R11, 0x1f, RZ ;  /* 0x0000001f0b037819 */ /* 0x000fe200000006ff */
[----:B------:R-:W-:-:S03]  /*3920*/  UMOV UR5, 0x40 ;  /* 0x0000004000057882 */ /* 0x000fc60000000000 */
[----:B------:R-:W-:Y:S01]  /*3930*/  UVIRTCOUNT.DEALLOC.SMPOOL 0x80 ;  /* 0x000000800000784c */ /* 0x000fe20000000000 */
[----:B--2---:R-:W-:Y:S02]  /*3940*/  ULEA UR4, UR4, UR5, 0x18 ;  /* 0x0000000504047291 */ /* 0x004fe4000f8ec0ff */
[----:B------:R-:W-:-:S07]  /*3950*/  ULEA UR5, UR18, UR6, 0x3 ;  /* 0x0000000612057291 */ /* 0x000fce000f8e18ff */
[----:B------:R2:W-:Y:S02]  /*3960*/  @P0 STS.U8 [UR4+0x1c], R0 ;  /* 0x00001c00ff000988 */ /* 0x0005e40008000004 */
[----:B------:R-:W3:Y:S02]  /*3970*/  SYNCS.PHASECHK.TRANS64.TRYWAIT P0, [UR5], R3 ;  /* 0x00000003ff0075a7 */ /* 0x000ee40008001105 */
[----:B--23--:R-:W-:Y:S05]  /*3980*/  @!P0 BRA `(.L_x_69) ;  /* 0x000000a000d48947 */ /* 0x00cfea0003800000 */
.L_x_342:
[----:B------:R-:W-:-:S04]  /*3990*/  UIADD3 UR7, UPT, UPT, UR18, 0x1, URZ ;  /* 0x0000000112077890 */ /* 0x000fc8000fffe0ff */
[----:B------:R-:W-:-:S04]  /*39a0*/  UISETP.NE.AND UP0, UPT, UR7, 0x4, UPT ;  /* 0x000000040700788c */ /* 0x000fc8000bf05270 */
[----:B-1----:R-:W-:Y:S02]  /*39b0*/  USEL UR8, URZ, 0x1, UP0 ;  /* 0x00000001ff087887 */ /* 0x002fe40008000000 */
[----:B------:R-:W-:-:S04]  /*39c0*/  USEL UR7, UR7, URZ, UP0 ;  /* 0x000000ff07077287 */ /* 0x000fc80008000000 */
[----:B------:R-:W-:Y:S01]  /*39d0*/  ULEA UR5, UR7, UR6, 0x3 ;  /* 0x0000000607057291 */ /* 0x000fe2000f8e18ff */
[----:B------:R-:W-:-:S04]  /*39e0*/  LOP3.LUT R2, R11, UR8, RZ, 0x3c, !PT ;  /* 0x000000080b027c12 */ /* 0x000fc8000f8e3cff */
[----:B--2---:R-:W-:-:S04]  /*39f0*/  SHF.L.U32 R3, R2, 0x1f, RZ ;  /* 0x0000001f02037819 */ /* 0x004fc800000006ff */
[----:B------:R-:W1:Y:S02]  /*3a00*/  SYNCS.PHASECHK.TRANS64.TRYWAIT P0, [UR5], R3 ;  /* 0x00000003ff0075a7 */ /* 0x000e640008001105 */
[----:B-1----:R-:W-:Y:S05]  /*3a10*/  @!P0 BRA `(.L_x_70) ;  /* 0x000000a000c88947 */ /* 0x002fea0003800000 */
.L_x_344:
        /* <DEDUP_REMOVED lines=9> */
.L_x_346:
[----:B------:R-:W-:-:S04]  /*3ab0*/  UIADD3 UR7, UPT, UPT, UR7, 0x1, URZ ;  /* 0x0000000107077890 */ /* 0x000fc8000fffe0ff */
[----:B------:R-:W-:-:S04]  /*3ac0*/  UISETP.NE.AND UP0, UPT, UR7, 0x4, UPT ;  /* 0x000000040700788c */ /* 0x000fc8000bf05270 */
[----:B------:R-:W-:Y:S02]  /*3ad0*/  USEL UR5, URZ, 0x1, UP0 ;  /* 0x00000001ff057887 */ /* 0x000fe40008000000 */
[----:B------:R-:W-:-:S04]  /*3ae0*/  USEL UR7, UR7, URZ, UP0 ;  /* 0x000000ff07077287 */ /* 0x000fc80008000000 */
[----:B------:R-:W-:Y:S01]  /*3af0*/  ULEA UR7, UR7, UR6, 0x3 ;  /* 0x0000000607077291 */ /* 0x000fe2000f8e18ff */
[----:B-1----:R-:W-:-:S04]  /*3b00*/  LOP3.LUT R3, R2, UR5, RZ, 0x3c, !PT ;  /* 0x0000000502037c12 */ /* 0x002fc8000f8e3cff */
[----:B------:R-:W-:-:S04]  /*3b10*/  SHF.L.U32 R3, R3, 0x1f, RZ ;  /* 0x0000001f03037819 */ /* 0x000fc800000006ff */
[----:B------:R-:W1:Y:S02]  /*3b20*/  SYNCS.PHASECHK.TRANS64.TRYWAIT P0, [UR7], R3 ;  /* 0x00000003ff0075a7 */ /* 0x000e640008001107 */
[----:B-1----:R-:W-:Y:S05]  /*3b30*/  @!P0 BRA `(.L_x_72) ;  /* 0x000000a000b08947 */ /* 0x002fea0003800000 */
.L_x_348:
[----:B------:R-:W-:Y:S01]  /*3b40*/  NOP ;  /* 0x0000000000007918 */ /* 0x000fe20000000000 */
[----:B-1----:R-:W1:Y:S01]  /*3b50*/  LDS R0, [UR4+0x14] ;  /* 0x00001404ff007984 */ /* 0x002e620008000800 */
[----:B------:R-:W-:Y:S01]  /*3b60*/  ULOP3.LUT UR6, UR19, 0xffff, URZ, 0xc0, !UPT ;  /* 0x0000ffff13067892 */ /* 0x000fe2000f8ec0ff */
[----:B------:R-:W-:Y:S01]  /*3b70*/  UMOV UR8, 0xffff ;  /* 0x0000ffff00087882 */ /* 0x000fe20000000000 */
[----:B------:R-:W-:Y:S02]  /*3b80*/  UMOV UR5, 0x1 ;  /* 0x0000000100057882 */ /* 0x000fe40000000000 */
[----:B------:R-:W-:-:S04]  /*3b90*/  USHF.R.U32.HI UR6, URZ, 0x5, UR6 ;  /* 0x00000005ff067899 */ /* 0x000fc80008011606 */
[----:B------:R-:W-:Y:S02]  /*3ba0*/  USHF.L.U32 UR8, UR8, UR6, URZ ;  /* 0x0000000608087299 */ /* 0x000fe400080006ff */
[----:B------:R-:W-:-:S04]  /*3bb0*/  USHF.L.U32 UR5, UR5, UR6, URZ ;  /* 0x0000000605057299 */ /* 0x000fc800080006ff */
[----:B-1----:R-:W-:-:S04]  /*3bc0*/  LOP3.LUT R0, R0, UR8, RZ, 0xc0, !PT ;  /* 0x0000000800007c12 */ /* 0x002fc8000f8ec0ff */
[----:B------:R-:W-:-:S13]  /*3bd0*/  ISETP.NE.AND P0, PT, R0, UR8, PT ;  /* 0x0000000800007c0c */ /* 0x000fda000bf05270 */
[----:B------:R-:W-:Y:S05]  /*3be0*/  @P0 BRA `(.L_x_73) ;  /* 0x0000000000580947 */ /* 0x000fea0003800000 */
[----:B------:R-:W1:Y:S02]  /*3bf0*/  LDS R0, [UR4+0x18] ;  /* 0x00001804ff007984 */ /* 0x000e640008000800 */
[----:B-1----:R-:W-:-:S04]  /*3c00*/  LOP3.LUT R0, R0, UR5, RZ, 0xc0, !PT ;  /* 0x0000000500007c12 */ /* 0x002fc8000f8ec0ff */
[----:B------:R-:W-:-:S13]  /*3c10*/  ISETP.NE.AND P0, PT, R0, UR5, PT ;  /* 0x0000000500007c0c */ /* 0x000fda000bf05270 */
[----:B------:R-:W-:Y:S05]  /*3c20*/  @P0 BRA `(.L_x_74) ;  /* 0x00000000003c0947 */ /* 0x000fea0003800000 */
[----:B------:R-:W1:Y:S01]  /*3c30*/  S2R R2, SR_LANEID ;  /* 0x0000000000027919 */ /* 0x000e620000000000 */
[----:B------:R-:W-:Y:S01]  /*3c40*/  ULOP3.LUT UR8, URZ, UR8, URZ, 0x33, !UPT ;  /* 0x00000008ff087292 */ /* 0x000fe2000f8e33ff */
[----:B------:R-:W-:Y:S01]  /*3c50*/  LOP3.LUT R4, RZ, UR5, RZ, 0x33, !PT ;  /* 0x00000005ff047c12 */ /* 0x000fe2000f8e33ff */
[----:B------:R-:W-:Y:S02]  /*3c60*/  VOTEU.ANY UR7, UPT, PT ;  /* 0x0000000000077886 */ /* 0x000fe400038e0100 */
[----:B------:R-:W-:Y:S01]  /*3c70*/  UFLO.U32 UR7, UR7 ;  /* 0x00000007000772bd */ /* 0x000fe200080e0000 */
[----:B------:R-:W2:Y:S01]  /*3c80*/  REDUX UR5, R4 ;  /* 0x00000000040573c4 */ /* 0x000ea20000000000 */
[----:B------:R-:W-:-:S06]  /*3c90*/  IMAD.U32 R0, RZ, RZ, UR8 ;  /* 0x00000008ff007e24 */ /* 0x000fcc000f8e00ff */
[----:B------:R3:W-:Y:S01]  /*3ca0*/  UTCATOMSWS.AND URZ, UR8 ;  /* 0x0000000800ff79e3 */ /* 0x0007e20008000000 */
[----:B------:R-:W4:Y:S01]  /*3cb0*/  REDUX UR6, R0 ;  /* 0x00000000000673c4 */ /* 0x000f220000000000 */
[----:B-1----:R-:W-:Y:S01]  /*3cc0*/  ISETP.EQ.U32.AND P0, PT, R2, UR7, PT ;  /* 0x0000000702007c0c */ /* 0x002fe2000bf02070 */
[----:B--2---:R-:W-:Y:S01]  /*3cd0*/  IMAD.U32 R2, RZ, RZ, UR5 ;  /* 0x00000005ff027e24 */ /* 0x004fe2000f8e00ff */
[----:B----4-:R-:W-:-:S11]  /*3ce0*/  MOV R3, UR6 ;  /* 0x0000000600037c02 */ /* 0x010fd60008000f00 */
[----:B------:R3:W-:Y:S04]  /*3cf0*/  @P0 ATOMS.AND RZ, [UR4+0x14], R3 ;  /* 0x00001403ffff098c */ /* 0x0007e8000a800004 */
[----:B------:R3:W-:Y:S01]  /*3d00*/  @P0 ATOMS.AND RZ, [UR4+0x18], R2 ;  /* 0x00001802ffff098c */ /* 0x0007e2000a800004 */
[----:B------:R-:W-:Y:S05]  /*3d10*/  BRA `(.L_x_75) ;  /* 0x0000000000147947 */ /* 0x000fea0003800000 */
.L_x_74:
[----:B------:R-:W-:Y:S02]  /*3d20*/  MOV R2, 0x3d40 ;  /* 0x00003d4000027802 */ /* 0x000fe40000000f00 */
[----:B----45:R-:W-:Y:S05]  /*3d30*/  CALL.REL.NOINC `($__internal_0_$__cuda_sm10x_tcgen05_guardrail_trap_col_being_dealloced_not_returned_by_alloc) ;  /* 0x000000a000f87944 */ /* 0x030fea0003c00000 */
[----:B------:R-:W-:Y:S05]  /*3d40*/  BRA `(.L_x_75) ;  /* 0x0000000000087947 */ /* 0x000fea0003800000 */
.L_x_73:
[----:B------:R-:W-:Y:S02]  /*3d50*/  MOV R2, 0x3d70 ;  /* 0x00003d7000027802 */ /* 0x000fe40000000f00 */
[----:B----45:R-:W-:Y:S05]  /*3d60*/  CALL.REL.NOINC `($__internal_2_$__cuda_sm10x_tcgen05_guardrail_trap_unallocated_columns_being_dealloced) ;  /* 0x000000a400047944 */ /* 0x030fea0003c00000 */
.L_x_75:
[----:B------:R-:W-:Y:S01]  /*3d70*/  NOP ;  /* 0x0000000000007918 */ /* 0x000fe20000000000 */
[----:B---3--:R-:W-:Y:S05]  /*3d80*/  EXIT ;  /* 0x000000000000794d */ /* 0x008fea0003800000 */
.L_x_57:
[----:B------:R-:W-:-:S09]  /*3d90*/  UISETP.NE.OR UP3, UPT, UR8, 0x3, UP3 ;  /* 0x000000030800788c */ /* 0x000fd20009f65670 */
[----:B------:R-:W-:Y:S05]  /*3da0*/  BRA.U UP3, `(.L_x_76) ;  /* 0x0000000d03407547 */ /* 0x000fea000b800000 */
[----:B------:R-:W1:Y:S01]  /*3db0*/  LDC R0, c[0x0][0xb30] ;  /* 0x0002cc00ff007b82 */ /* 0x000e620000000800 */
[----:B------:R-:W2:Y:S01]  /*3dc0*/  LDCU.64 UR8, c[0x0][0x888] ;  /* 0x00011100ff0877ac */ /* 0x000ea20008000a00 */
[----:B------:R-:W-:Y:S02]  /*3dd0*/  HFMA2 R29, -RZ, RZ, 0, 0 ;  /* 0x00000000ff1d7431 */ /* 0x000fe400000001ff */
[----:B------:R-:W-:Y:S01]  /*3de0*/  IMAD.MOV.U32 R31, RZ, RZ, 0x1 ;  /* 0x00000001ff1f7424 */ /* 0x000fe200078e00ff */
[----:B------:R-:W-:Y:S01]  /*3df0*/  MOV R27, 0x2000 ;  /* 0x00002000001b7802 */ /* 0x000fe20000000f00 */
[----:B------:R-:W4:Y:S01]  /*3e00*/  LDCU.64 UR4, c[0x0][0x890] ;  /* 0x00011200ff0477ac */ /* 0x000f220008000a00 */
[----:B------:R-:W-:Y:S01]  /*3e10*/  IMAD.MOV.U32 R30, RZ, RZ, RZ ;  /* 0x000000ffff1e7224 */ /* 0x000fe200078e00ff */
[----:B------:R-:W3:Y:S01]  /*3e20*/  LDC R25, c[0x0][0x370] ;  /* 0x0000dc00ff197b82 */ /* 0x000ee20000000800 */
[----:B------:R-:W-:Y:S01]  /*3e30*/  UMOV UR7, 0x400 ;  /* 0x0000040000077882 */ /* 0x000fe20000000000 */
[----:B------:R-:W-:-:S02]  /*3e40*/  UPLOP3.LUT UP0, UPT, UPT, UPT, UPT, 0x40, 0x4 ;  /* 0x000000000004789c */ /* 0x000fc40003f0e870 */
[----:B------:R-:W-:-:S04]  /*3e50*/  ULEA UR7, UR37, UR7, 0x18 ;  /* 0x0000000725077291 */ /* 0x000fc8000f8ec0ff */
[----:B------:R-:W3:Y:S01]  /*3e60*/  LDC R2, c[0x0][0xb0c] ;  /* 0x0002c300ff027b82 */ /* 0x000ee20000000800 */
[----:B------:R-:W-:Y:S02]  /*3e70*/  UIADD3 UR13, UPT, UPT, UR7, 0xc8, URZ ;  /* 0x000000c8070d7890 */ /* 0x000fe4000fffe0ff */
[----:B--2---:R-:W-:Y:S02]  /*3e80*/  UISETP.NE.U32.AND UP2, UPT, UR8, URZ, UPT ;  /* 0x000000ff0800728c */ /* 0x004fe4000bf45070 */
[----:B------:R-:W-:Y:S02]  /*3e90*/  UIADD3 UR17, UPT, UPT, UR7, 0xc0, URZ ;  /* 0x000000c007117890 */ /* 0x000fe4000fffe0ff */
[----:B----4-:R-:W-:Y:S01]  /*3ea0*/  UISETP.NE.U32.AND UP3, UPT, UR4, URZ, UPT ;  /* 0x000000ff0400728c */ /* 0x010fe2000bf65070 */
[----:B------:R-:W2:Y:S01]  /*3eb0*/  LDC R24, c[0x0][0xb20] ;  /* 0x0002c800ff187b82 */ /* 0x000ea20000000800 */
[----:B-1----:R-:W-:Y:S01]  /*3ec0*/  ISETP.NE.AND P1, PT, R0, 0x1, PT ;  /* 0x000000010000780c */ /* 0x002fe20003f25270 */
[----:B------:R-:W-:-:S02]  /*3ed0*/  UISETP.NE.AND.EX UP2, UPT, UR9, URZ, UPT, UP2 ;  /* 0x000000ff0900728c */ /* 0x000fc4000bf45320 */
[----:B------:R-:W-:Y:S02]  /*3ee0*/  UPRMT UR13, UR37, 0x654, UR13 ;  /* 0x00000654250d7896 */ /* 0x000fe4000800000d */
[----:B------:R-:W-:Y:S02]  /*3ef0*/  UISETP.NE.AND.EX UP3, UPT, UR5, URZ, UPT, UP3 ;  /* 0x000000ff0500728c */ /* 0x000fe4000bf65330 */
[----:B------:R-:W1:Y:S08]  /*3f00*/  LDC.64 R32, c[0x0][0x348] ;  /* 0x0000d200ff207b82 */ /* 0x000e700000000a00 */
[----:B------:R-:W4:Y:S08]  /*3f10*/  LDC.64 R16, c[0x0][0xb10] ;  /* 0x0002c400ff107b82 */ /* 0x000f300000000a00 */
[----:B------:R-:W1:Y:S08]  /*3f20*/  LDC.64 R6, c[0x0][0xb18] ;  /* 0x0002c600ff067b82 */ /* 0x000e700000000a00 */
[----:B------:R-:W1:Y:S08]  /*3f30*/  LDC.64 R4, c[0x0][0xb28] ;  /* 0x0002ca00ff047b82 */ /* 0x000e700000000a00 */
[----:B--23--:R-:W1:Y:S02]  /*3f40*/  LDC R26, c[0x0][0x374] ;  /* 0x0000dd00ff1a7b82 */ /* 0x00ce640000000800 */
.L_x_85:
[C---:B------:R-:W-:Y:S02]  /*3f50*/  LEA R0, R30.reuse, UR7, 0x3 ;  /* 0x000000071e007c11 */ /* 0x040fe4000f8e18ff */
[----:B------:R-:W-:Y:S02]  /*3f60*/  SHF.L.U32 R3, R29, 0x1f, RZ ;  /* 0x0000001f1d037819 */ /* 0x000fe400000006ff */
[----:B------:R-:W-:Y:S02]  /*3f70*/  LEA R20, R30, UR7, 0x4 ;  /* 0x000000071e147c11 */ /* 0x000fe4000f8e20ff */
[----:B--2---:R-:W2:Y:S02]  /*3f80*/  SYNCS.PHASECHK.TRANS64.TRYWAIT P0, [R0+URZ+0xf0], R3 ;  /* 0x0000f003000075a7 */ /* 0x004ea400080011ff */
[----:B--2---:R-:W-:Y:S05]  /*3f90*/  @!P0 BRA `(.L_x_77) ;  /* 0x0000009c00b08947 */ /* 0x004fea0003800000 */
.L_x_349:
[----:B------:R-:W-:Y:S01]  /*3fa0*/  ISETP.GE.AND P0, PT, R68, 0x1, PT ;  /* 0x000000014400780c */ /* 0x000fe20003f06270 */
[----:B------:R-:W3:Y:S01]  /*3fb0*/  LDS.128 R20, [R20+0x180] ;  /* 0x0001800014147984 */ /* 0x000ee20000000c00 */
[----:B--2---:R-:W-:Y:S01]  /*3fc0*/  VIADD R0, R0, 0x100 ;  /* 0x0000010000007836 */ /* 0x004fe20000000000 */
[----:B------:R-:W-:Y:S01]  /*3fd0*/  @!PT LDS RZ, [RZ] ;  /* 0x00000000fffff984 */ /* 0x000fe20000000800 */
[----:B------:R-:W-:Y:S01]  /*3fe0*/  @!PT LDS RZ, [RZ] ;  /* 0x00000000fffff984 */ /* 0x000fe20000000800 */
[----:B------:R-:W-:Y:S01]  /*3ff0*/  @!PT LDS RZ, [RZ] ;  /* 0x00000000fffff984 */ /* 0x000fe20000000800 */
[----:B------:R-:W-:Y:S01]  /*4000*/  @!PT LDS RZ, [RZ] ;  /* 0x00000000fffff984 */ /* 0x000fe20000000800 */
[----:B------:R2:W-:Y:S06]  /*4010*/  MEMBAR.ALL.CTA ;  /* 0x0000000000007992 */ /* 0x0005ec0000008000 */
[----:B--2---:R-:W2:Y:S01]  /*4020*/  FENCE.VIEW.ASYNC.S ;  /* 0x00000000000073c6 */ /* 0x004ea20000000000 */
[----:B------:R-:W-:Y:S04]  /*4030*/  PRMT R0, RZ, 0x654, R0 ;  /* 0x00000654ff007816 */ /* 0x000fe80000000000 */
[----:B--2---:R2:W-:Y:S01]  /*4040*/  SYNCS.ARRIVE.TRANS64.RED.A1T0 RZ, [R0+URZ], RZ ;  /* 0x000000ff00ff79a7 */ /* 0x0045e200081004ff */
[----:B---3--:R-:W-:Y:S11]  /*4050*/  LOP3.LUT P3, RZ, R22, 0x1, RZ, 0xc0, !PT ;  /* 0x0000000116ff7812 */ /* 0x008ff6000786c0ff */
[----:B------:R-:W-:Y:S02]  /*4060*/  @!UPT UIADD3 URZ, UPT, UPT, URZ, URZ, URZ ;  /* 0x000000fffffff290 */ /* 0x000fe4000fffe0ff */
[----:B------:R-:W-:Y:S02]  /*4070*/  @P3 MOV R13, R20 ;  /* 0x00000014000d3202 */ /* 0x000fe40000000f00 */
[----:B------:R-:W-:Y:S01]  /*4080*/  @P3 LOP3.LUT R8, R21, 0xffff, RZ, 0xc0, !PT ;  /* 0x0000ffff15083812 */ /* 0x000fe200078ec0ff */
[----:B--2---:R-:W-:Y:S06]  /*4090*/  @!P0 BRA `(.L_x_78) ;  /* 0x0000000000a48947 */ /* 0x004fec0003800000 */
[----:B-1----:R-:W-:Y:S01]  /*40a0*/  IMAD.HI.U32 R35, R26, R7, RZ ;  /* 0x000000071a237227 */ /* 0x002fe200078e00ff */
[----:B------:R-:W-:Y:S02]  /*40b0*/  ISETP.NE.AND P0, PT, R6, 0x1, PT ;  /* 0x000000010600780c */ /* 0x000fe40003f05270 */
[----:B------:R-:W-:Y:S01]  /*40c0*/  ISETP.NE.AND P2, PT, R68, 0x1, PT ;  /* 0x000000014400780c */ /* 0x000fe20003f45270 */
[----:B----4-:R-:W-:Y:S01]  /*40d0*/  IMAD.HI.U32 R34, R25, R16, RZ ;  /* 0x0000001019227227 */ /* 0x010fe200078e00ff */
[----:B------:R-:W-:Y:S02]  /*40e0*/  SHF.R.U32.HI R35, RZ, R24, R35 ;  /* 0x00000018ff237219 */ /* 0x000fe40000011623 */
[----:B------:R-:W-:Y:S01]  /*40f0*/  ISETP.NE.AND P4, PT, R2, 0x1, PT ;  /* 0x000000010200780c */ /* 0x000fe20003f85270 */
[----:B------:R-:W-:Y:S01]  /*4100*/  IMAD.HI.U32 R36, R13, R16, RZ ;  /* 0x000000100d247227 */ /* 0x000fe200078e00ff */
[----:B------:R-:W-:Y:S02]  /*4110*/  SHF.R.U32.HI R34, RZ, R17, R34 ;  /* 0x00000011ff227219 */ /* 0x000fe40000011622 */
[----:B------:R-:W-:Y:S01]  /*4120*/  SEL R3, R26, R35, !P0 ;  /* 0x000000231a037207 */ /* 0x000fe20004000000 */
[C---:B------:R-:W-:Y:S01]  /*4130*/  IMAD.HI.U32 R35, R8.reuse, R7, RZ ;  /* 0x0000000708237227 */ /* 0x040fe200078e00ff */
[----:B------:R-:W-:Y:S02]  /*4140*/  SEL R11, R25, R34, !P4 ;  /* 0x00000022190b7207 */ /* 0x000fe40006000000 */
[----:B------:R-:W-:Y:S01]  /*4150*/  SHF.R.U32.HI R36, RZ, R17, R36 ;  /* 0x00000011ff247219 */ /* 0x000fe20000011624 */
[----:B------:R-:W-:Y:S01]  /*4160*/  IMAD.HI.U32 R38, R3, R4, RZ ;  /* 0x0000000403267227 */ /* 0x000fe200078e00ff */
[----:B------:R-:W-:Y:S03]  /*4170*/  SHF.R.U32.HI R35, RZ, R24, R35 ;  /* 0x00000018ff237219 */ /* 0x000fe60000011623 */
[----:B------:R-:W-:Y:S01]  /*4180*/  IMAD.HI.U32 R34, R11, R4, RZ ;  /* 0x000000040b227227 */ /* 0x000fe200078e00ff */
[----:B------:R-:W-:Y:S02]  /*4190*/  @P2 SHF.R.U32.HI R3, RZ, R5, R38 ;  /* 0x00000005ff032219 */ /* 0x000fe40000011626 */
[----:B------:R-:W-:Y:S02]  /*41a0*/  SEL R9, R8, R35, !P0 ;  /* 0x0000002308097207 */ /* 0x000fe40004000000 */
[----:B------:R-:W-:Y:S01]  /*41b0*/  @P2 SHF.R.U32.HI R11, RZ, R5, R34 ;  /* 0x00000005ff0b2219 */ /* 0x000fe20000011622 */
[C---:B------:R-:W-:Y:S01]  /*41c0*/  IMAD R10, R68.reuse, R3, RZ ;  /* 0x00000003440a7224 */ /* 0x040fe200078e02ff */
[----:B------:R-:W-:Y:S01]  /*41d0*/  SEL R3, R13, R36, !P4 ;  /* 0x000000240d037207 */ /* 0x000fe20006000000 */
[C---:B------:R-:W-:Y:S03]  /*41e0*/  IMAD.HI.U32 R14, R9.reuse, R4, RZ ;  /* 0x00000004090e7227 */ /* 0x040fe600078e00ff */
[----:B------:R-:W-:Y:S01]  /*41f0*/  ISETP.GE.AND P0, PT, R9, R10, PT ;  /* 0x0000000a0900720c */ /* 0x000fe20003f06270 */
[C---:B------:R-:W-:Y:S01]  /*4200*/  IMAD R12, R68.reuse, R11, RZ ;  /* 0x0000000b440c7224 */ /* 0x040fe200078e02ff */
[-C--:B------:R-:W-:Y:S04]  /*4210*/  SHF.R.U32.HI R14, RZ, R5.reuse, R14 ;  /* 0x00000005ff0e7219 */ /* 0x080fe8000001160e */
[----:B------:R-:W-:Y:S02]  /*4220*/  ISETP.GE.OR P0, PT, R3, R12, P0 ;  /* 0x0000000c0300720c */ /* 0x000fe40000706670 */
[----:B------:R-:W-:Y:S05]  /*4230*/  SEL R15, R9, R14, !P2 ;  /* 0x0000000e090f7207 */ /* 0x000fea0005000000 */
[----:B------:R-:W-:Y:S04]  /*4240*/  IMAD.MOV R14, RZ, RZ, -R15 ;  /* 0x000000ffff0e7224 */ /* 0x000fe800078e0a0f */
[----:B------:R-:W-:Y:S02]  /*4250*/  IMAD R14, R68, R14, R9 ;  /* 0x0000000e440e7224 */ /* 0x000fe400078e0209 */
[C---:B------:R-:W-:Y:S05]  /*4260*/  @!P0 IMAD.HI.U32 R10, R3.reuse, R4, RZ ;  /* 0x00000004030a8227 */ /* 0x040fea00078e00ff */
[----:B------:R-:W-:Y:S04]  /*4270*/  @!P0 SHF.R.U32.HI R10, RZ, R5, R10 ;  /* 0x00000005ff0a8219 */ /* 0x000fe8000001160a */
[----:B------:R-:W-:Y:S01]  /*4280*/  @!P0 SEL R0, R3, R10, !P2 ;  /* 0x0000000a03008207 */ /* 0x000fe20005000000 */
[----:B------:R-:W-:Y:S03]  /*4290*/  IMAD.MOV R10, RZ, RZ, -R3 ;  /* 0x000000ffff0a7224 */ /* 0x000fe600078e0a03 */
[----:B------:R-:W-:Y:S01]  /*42a0*/  @!P0 IADD3 R15, PT, PT, R15, -R0, RZ ;  /* 0x800000000f0f8210 */ /* 0x000fe20007ffe0ff */
[----:B------:R-:W-:Y:S01]  /*42b0*/  @!P0 IMAD R0, R11, R14, R0 ;  /* 0x0000000e0b008224 */ /* 0x000fe200078e0200 */
[----:B------:R-:W-:Y:S01]  /*42c0*/  IADD3 R11, PT, PT, -R9, RZ, RZ ;  /* 0x000000ff090b7210 */ /* 0x000fe20007ffe1ff */
[----:B------:R-:W-:Y:S02]  /*42d0*/  IMAD R13, R2, R10, R13 ;  /* 0x0000000a020d7224 */ /* 0x000fe400078e020d */
[----:B------:R-:W-:Y:S02]  /*42e0*/  @!P0 IMAD R9, R15, R68, R3 ;  /* 0x000000440f098224 */ /* 0x000fe400078e0203 */
[----:B------:R-:W-:Y:S02]  /*42f0*/  @!P0 IMAD.MOV.U32 R3, RZ, RZ, R0 ;  /* 0x000000ffff038224 */ /* 0x000fe400078e0000 */
[----:B------:R-:W-:Y:S02]  /*4300*/  IMAD R8, R6, R11, R8 ;  /* 0x0000000b06087224 */ /* 0x000fe400078e0208 */
[----:B------:R-:W-:Y:S02]  /*4310*/  IMAD R13, R3, R2, R13 ;  /* 0x00000002030d7224 */ /* 0x000fe400078e020d */
[----:B------:R-:W-:Y:S02]  /*4320*/  IMAD R8, R9, R6, R8 ;  /* 0x0000000609087224 */ /* 0x000fe400078e0208 */
.L_x_78:
[----:B------:R-:W-:Y:S05]  /*4330*/  BRA.U UP0, `(.L_x_79) ;  /* 0x0000000100107547 */ /* 0x000fea000b800000 */
[----:B------:R-:W-:Y:S04]  /*4340*/  MOV R0, UR6 ;  /* 0x0000000600007c02 */ /* 0x000fe80008000f00 */
[----:B------:R-:W-:Y:S04]  /*4350*/  SHF.L.U32 R3, R0, 0x1f, RZ ;  /* 0x0000001f00037819 */ /* 0x000fe800000006ff */
[----:B------:R-:W2:Y:S02]  /*4360*/  SYNCS.PHASECHK.TRANS64.TRYWAIT P0, [UR7+0xe8], R3 ;  /* 0x0000e803ff0075a7 */ /* 0x000ea40008001107 */
[----:B--2---:R-:W-:Y:S05]  /*4370*/  @!P0 BRA `(.L_x_80) ;  /* 0x0000009800cc8947 */ /* 0x004fea0003800000 */
.L_x_79:
[----:B------:R-:W-:Y:S02]  /*4380*/  R2UR UR19, R19 ;  /* 0x00000000131372ca */ /* 0x000fe400000e0000 */
[----:B------:R-:W-:Y:S02]  /*4390*/  R2UR UR18, R18 ;  /* 0x00000000121272ca */ /* 0x000fe400000e0000 */
[----:B------:R-:W-:Y:S02]  /*43a0*/  ISETP.NE.U32.AND P2, PT, RZ, UR4, PT ;  /* 0x00000004ff007c0c */ /* 0x000fe4000bf45070 */
[----:B------:R-:W-:Y:S02]  /*43b0*/  SHF.L.U32 R12, R31, 0x1f, RZ ;  /* 0x0000001f1f0c7819 */ /* 0x000fe400000006ff */
[----:B------:R-:W-:Y:S05]  /*43c0*/  ISETP.NE.AND.EX P2, PT, RZ, UR5, PT, P2 ;  /* 0x00000005ff007c0c */ /* 0x000fea000bf45320 */
[----:B------:R-:W-:Y:S02]  /*43d0*/  USHF.L.U32 UR19, UR19, 0x7, URZ ;  /* 0x0000000713137899 */ /* 0x000fe400080006ff */
[----:B------:R-:W-:Y:S01]  /*43e0*/  USHF.L.U32 UR18, UR18, 0x7, URZ ;  /* 0x0000000712127899 */ /* 0x000fe200080006ff */
[----:B------:R-:W-:Y:S11]  /*43f0*/  BRA.U !UP3, `(.L_x_81) ;  /* 0x000000010b347547 */ /* 0x000ff6000b800000 */
[----:B------:R-:W-:Y:S01]  /*4400*/  UPLOP3.LUT UP1, UPT, UPT, UPT, UP2, 0x80, 0x8 ;  /* 0x000000000008789c */ /* 0x000fe20003f2f020 */
[----:B--2---:R-:W-:Y:S02]  /*4410*/  HFMA2 R0, -RZ, RZ, 0, 5.9604644775390625e-08 ;  /* 0x00000001ff007431 */ /* 0x004fe400000001ff */
[----:B------:R-:W-:Y:S03]  /*4420*/  IMAD.MOV.U32 R180, RZ, RZ, 0x1 ;  /* 0x00000001ffb47424 */ /* 0x000fe600078e00ff */
[----:B------:R-:W-:Y:S05]  /*4430*/  PLOP3.LUT P0, PT, PT, PT, UP1, 0x80, 0x8 ;  /* 0x000000000008781c */ /* 0x000fea0003f0f018 */
[----:B------:R-:W2:Y:S01]  /*4440*/  @UP1 LDCU.64 UR10, c[0x0][0x888] ;  /* 0x00011100ff0a17ac */ /* 0x000ea20008000a00 */
[----:B------:R-:W-:Y:S07]  /*4450*/  @UP1 UIMAD UR8, UR36, UR4, URZ ;  /* 0x00000004240812a4 */ /* 0x000fee000f8e02ff */
[----:B------:R-:W-:Y:S01]  /*4460*/  @!P0 PRMT R180, R0, 0x7610, R180 ;  /* 0x0000761000b48816 */ /* 0x000fe200000000b4 */
[----:B--2---:R-:W-:Y:S03]  /*4470*/  @UP1 UIMAD.WIDE UR10, UR8, 0x4, UR10 ;  /* 0x00000004080a18a5 */ /* 0x004fe6000f8e020a */
[----:B------:R-:W2:Y:S03]  /*4480*/  @!UP1 LDCU UR8, c[0x0][0x880] ;  /* 0x00011000ff0897ac */ /* 0x000ea60008000800 */
[----:B------:R-:W-:Y:S01]  /*4490*/  IMAD.U32 R10, RZ, RZ, UR10 ;  /* 0x0000000aff0a7e24 */ /* 0x000fe2000f8e00ff */
[----:B------:R-:W-:Y:S05]  /*44a0*/  MOV R11, UR11 ;  /* 0x0000000b000b7c02 */ /* 0x000fea0008000f00 */
[----:B-----5:R3:W5:Y:S02]  /*44b0*/  @P0 LDG.E R123, desc[UR38][R10.64] ;  /* 0x000000260a7b0981 */ /* 0x020764000c1e1900 */
[----:B--23--:R-:W-:Y:S07]  /*44c0*/  @!P0 IMAD.U32 R123, RZ, RZ, UR8 ;  /* 0x00000008ff7b8e24 */ /* 0x00cfee000f8e00ff */
.L_x_81:
[----:B-----5:R-:W-:Y:S01]  /*44d0*/  @!P2 FSETP.EQ.AND P0, PT, R123, RZ, PT ;  /* 0x000000ff7b00a20b */ /* 0x020fe20003f02000 */
[----:B------:R-:W-:Y:S01]  /*44e0*/  @!UPT UIADD3 URZ, UPT, UPT, URZ, URZ, URZ ;  /* 0x000000fffffff290 */ /* 0x000fe2000fffe0ff */
[----:B------:R-:W-:Y:S11]  /*44f0*/  @!P2 BRA `(.L_x_82) ;  /* 0x000000000014a947 */ /* 0x000ff60003800000 */
[----:B------:R-:W-:Y:S02]  /*4500*/  LOP3.LUT P2, RZ, R180, 0xff, RZ, 0xc0, !PT ;  /* 0x000000ffb4ff7812 */ /* 0x000fe4000784c0ff */
[----:B------:R-:W-:Y:S04]  /*4510*/  PLOP3.LUT P0, PT, PT, PT, UP1, 0x80, 0x8 ;  /* 0x000000000008781c */ /* 0x000fe80003f0f018 */
[----:B------:R-:W-:Y:S07]  /*4520*/  PLOP3.LUT P0, PT, P0, PT, PT, 0x8, 0x80 ;  /* 0x000000000080781c */ /* 0x000fee000070e170 */
[----:B------:R-:W-:Y:S11]  /*4530*/  @P2 FSETP.EQ.AND P0, PT, R123, RZ, PT ;  /* 0x000000ff7b00220b */ /* 0x000ff60003f02000 */
[----:B------:R-:W-:Y:S02]  /*4540*/  @!UPT UIADD3 URZ, UPT, UPT, URZ, URZ, URZ ;  /* 0x000000fffffff290 */ /* 0x000fe4000fffe0ff */
.L_x_82:
[----:B------:R-:W3:Y:S01]  /*4550*/  SYNCS.PHASECHK.TRANS64.TRYWAIT P2, [UR7+0xd0], R12 ;  /* 0x0000d00cff0075a7 */ /* 0x000ee20008041107 */
[----:B------:R-:W-:Y:S04]  /*4560*/  ELECT P4, URZ, PT ;  /* 0x0000000000ff782f */ /* 0x000fe80003880000 */
[----:B------:R-:W-:Y:S11]  /*4570*/  PLOP3.LUT P4, PT, P0, P4, PT, 0xf2, 0x2f ;  /* 0x00000000002f781c */ /* 0x000ff60000789e72 */
[----:B------:R-:W-:Y:S02]  /*4580*/  @!UPT UIADD3 URZ, UPT, UPT, URZ, URZ, URZ ;  /* 0x000000fffffff290 */ /* 0x000fe4000fffe0ff */
[----:B-1----:R-:W-:Y:S05]  /*4590*/  @!P4 IADD3 R19, P0, PT, R32, 0x580, RZ ;  /* 0x000005802013c810 */ /* 0x002fea0007f1e0ff */
[----:B------:R-:W-:Y:S01]  /*45a0*/  @!P4 IMAD.X R18, RZ, RZ, R33, P0 ;  /* 0x000000ffff12c224 */ /* 0x000fe200000e0621 */
[----:B---3--:R-:W-:Y:S07]  /*45b0*/  @!P2 BRA `(.L_x_83) ;  /* 0x000000980054a947 */ /* 0x008fee0003800000 */
.L_x_352:
[----:B------:R-:W3:Y:S01]  /*45c0*/  LDC.64 R14, c[0x0][0xb10] ;  /* 0x0002c400ff0e7b82 */ /* 0x000ee20000000a00 */
[----:B------:R-:W-:Y:S01]  /*45d0*/  @!P4 R2UR UR8, R18 ;  /* 0x000000001208c2ca */ /* 0x000fe200000e0000 */
[----:B------:R-:W-:Y:S01]  /*45e0*/  VOTEU.ALL UP0, P4 ;  /* 0x0000000000ff7886 */ /* 0x000fe20002000000 */
[----:B------:R-:W-:Y:S01]  /*45f0*/  @!P4 R2UR UR9, R19 ;  /* 0x000000001309c2ca */ /* 0x000fe200000e0000 */
[----:B------:R-:W-:Y:S01]  /*4600*/  UMOV UR10, 0x0 ;  /* 0x00000000000a7882 */ /* 0x000fe20000000000 */
[----:B------:R-:W-:Y:S03]  /*4610*/  UMOV UR11, 0x10000000 ;  /* 0x10000000000b7882 */ /* 0x000fe60000000000 */
[----:B------:R-:W5:Y:S01]  /*4620*/  LDC.64 R10, c[0x0][0xb18] ;  /* 0x0002c600ff0a7b82 */ /* 0x000f620000000a00 */
[----:B------:R-:W-:Y:S01]  /*4630*/  @!UP0 UIADD3 UR16, UPT, UPT, UR7, 0x200, URZ ;  /* 0x0000020007108890 */ /* 0x000fe2000fffe0ff */
[----:B------:R-:W-:Y:S01]  /*4640*/  @P3 SHF.R.U32.HI R28, RZ, 0x10, R21 ;  /* 0x00000010ff1c3819 */ /* 0x000fe20000011615 */
[----:B------:R-:W-:Y:S01]  /*4650*/  VOTEU.ALL UP0, P4 ;  /* 0x0000000000ff7886 */ /* 0x000fe20002000000 */
[----:B------:R-:W-:Y:S01]  /*4660*/  UMOV UR20, UR36 ;  /* 0x0000002400147c82 */ /* 0x000fe20008000000 */
[----:B------:R-:W-:Y:S03]  /*4670*/  VIADD R30, R30, 0x1 ;  /* 0x000000011e1e7836 */ /* 0x000fe60000000000 */
[----:B--2---:R-:W2:Y:S01]  /*4680*/  @!P1 LDC R0, c[0x0][0xb20] ;  /* 0x0002c800ff009b82 */ /* 0x004ea20000000800 */
[----:B------:R-:W-:Y:S01]  /*4690*/  IMAD.U32 R19, RZ, RZ, UR8 ;  /* 0x00000008ff137e24 */ /* 0x000fe2000f8e00ff */
[----:B------:R-:W-:Y:S06]  /*46a0*/  UPRMT UR8, UR37, 0x654, UR17 ;  /* 0x0000065425087896 */ /* 0x000fec0008000011 */
[----:B-1----:R-:W1:Y:S01]  /*46b0*/  @!P1 LDC R3, c[0x0][0xb0c] ;  /* 0x0002c300ff039b82 */ /* 0x002e620000000800 */
[----:B------:R-:W-:Y:S01]  /*46c0*/  IMAD.U32 R18, RZ, RZ, UR9 ;  /* 0x00000009ff127e24 */ /* 0x000fe2000f8e00ff */
[----:B------:R-:W-:Y:S04]  /*46d0*/  @!P4 R2UR UR15, R19 ;  /* 0x00000000130fc2ca */ /* 0x000fe800000e0000 */
[----:B------:R-:W-:Y:S01]  /*46e0*/  @!P4 R2UR UR14, R18 ;  /* 0x00000000120ec2ca */ /* 0x000fe200000e0000 */
[----:B------:R-:W-:Y:S11]  /*46f0*/  @!P4 IMAD.MOV.U32 R18, RZ, RZ, 0x2000 ;  /* 0x00002000ff12c424 */ /* 0x000ff600078e00ff */
[----:B------:R-:W-:Y:S01]  /*4700*/  @!UPT UIADD3 URZ, UPT, UPT, URZ, URZ, URZ ;  /* 0x000000fffffff290 */ /* 0x000fe2000fffe0ff */
[----:B------:R1:W-:Y:S01]  /*4710*/  @!UP0 UTMALDG.3D [UR16], [UR14], desc[UR10] ;  /* 0x00000a100e0085b4 */ /* 0x0003e20008011000 */
[----:B------:R1:W-:Y:S02]  /*4720*/  @!P4 SYNCS.ARRIVE.TRANS64.RED.A0TR RZ, [UR7+0xc0], R18 ;  /* 0x0000c012ffffc9a7 */ /* 0x0003e40008300407 */
[----:B-1----:R-:W-:Y:S01]  /*4730*/  @!P1 ISETP.NE.AND P2, PT, R3, 0x1, PT ;  /* 0x000000010300980c */ /* 0x002fe20003f45270 */
[C---:B---3--:R-:W-:Y:S01]  /*4740*/  @!P1 IMAD.HI.U32 R14, R13.reuse, R14, RZ ;  /* 0x0000000e0d0e9227 */ /* 0x048fe200078e00ff */
[----:B-----5:R-:W-:Y:S03]  /*4750*/  @!P1 ISETP.NE.AND P0, PT, R10, 0x1, PT ;  /* 0x000000010a00980c */ /* 0x020fe60003f05270 */
[C---:B------:R-:W-:Y:S01]  /*4760*/  @!P1 IMAD.HI.U32 R11, R8.reuse, R11, RZ ;  /* 0x0000000b080b9227 */ /* 0x040fe200078e00ff */
[----:B------:R-:W-:Y:S04]  /*4770*/  @!P1 SHF.R.U32.HI R14, RZ, R15, R14 ;  /* 0x0000000fff0e9219 */ /* 0x000fe8000001160e */
[----:B--2---:R-:W-:Y:S01]  /*4780*/  @!P1 SHF.R.U32.HI R9, RZ, R0, R11 ;  /* 0x00000000ff099219 */ /* 0x004fe2000001160b */
[----:B------:R-:W-:Y:S01]  /*4790*/  SYNCS.ARRIVE.TRANS64.RED.A1T0 RZ, [UR8], RZ ;  /* 0x000000ffffff79a7 */ /* 0x000fe20008100408 */
[----:B------:R-:W-:Y:S02]  /*47a0*/  @!P1 SEL R14, R13, R14, !P2 ;  /* 0x0000000e0d0e9207 */ /* 0x000fe40005000000 */
[----:B------:R-:W-:Y:S01]  /*47b0*/  @!P1 SEL R9, R8, R9, !P0 ;  /* 0x0000000908099207 */ /* 0x000fe20004000000 */
[----:B------:R-:W1:Y:S04]  /*47c0*/  SYNCS.PHASECHK.TRANS64.TRYWAIT P5, [UR7+0xd8], R12 ;  /* 0x0000d80cff0075a7 */ /* 0x000e6800080a1107 */
[----:B------:R-:W-:Y:S02]  /*47d0*/  @!P1 IMAD.IADD R0, R9, 0x1, -R14 ;  /* 0x0000000109009824 */ /* 0x000fe400078e0a0e */
[----:B------:R-:W-:Y:S02]  /*47e0*/  @!P1 IMAD.IADD R9, R14, 0x1, -R9 ;  /* 0x000000010e099824 */ /* 0x000fe400078e0a09 */
[----:B------:R-:W-:Y:S02]  /*47f0*/  @!P1 IMAD R13, R0, R3, R13 ;  /* 0x00000003000d9224 */ /* 0x000fe400078e020d */
[----:B------:R-:W-:Y:S01]  /*4800*/  @!P1 IMAD R8, R9, R10, R8 ;  /* 0x0000000a09089224 */ /* 0x000fe200078e0208 */
[----:B-1----:R-:W-:Y:S06]  /*4810*/  @!P5 BRA `(.L_x_84) ;  /* 0x0000009400d4d947 */ /* 0x002fec0003800000 */
.L_x_354:
[----:B-1----:R-:W-:Y:S01]  /*4820*/  @!P4 IADD3 R3, P0, PT, R32, 0x580, RZ ;  /* 0x000005802003c810 */ /* 0x002fe20007f1e0ff */
[----:B------:R-:W-:Y:S01]  /*4830*/  VOTEU.ALL UP0, P4 ;  /* 0x0000000000ff7886 */ /* 0x000fe20002000000 */
[----:B------:R-:W-:Y:S01]  /*4840*/  UMOV UR20, 0x0 ;  /* 0x0000000000147882 */ /* 0x000fe20000000000 */
[----:B------:R-:W-:Y:S01]  /*4850*/  UMOV UR21, 0x10000000 ;  /* 0x1000000000157882 */ /* 0x000fe20000000000 */
[----:B------:R-:W-:Y:S01]  /*4860*/  @!P4 R2UR UR9, R3 ;  /* 0x000000000309c2ca */ /* 0x000fe200000e0000 */
[----:B------:R-:W-:Y:S01]  /*4870*/  @!P4 IMAD.X R0, RZ, RZ, R33, P0 ;  /* 0x000000ffff00c224 */ /* 0x000fe200000e0621 */
[----:B------:R-:W-:Y:S01]  /*4880*/  @!UP0 UIADD3 UR10, UPT, UPT, UR18, 0x40, URZ ;  /* 0x00000040120a8890 */ /* 0x000fe2000fffe0ff */
[----:B------:R-:W-:Y:S01]  /*4890*/  ISETP.NE.AND P0, PT, R30, 0x2, PT ;  /* 0x000000021e00780c */ /* 0x000fe20003f05270 */
[----:B------:R-:W-:Y:S01]  /*48a0*/  UMOV UR11, UR19 ;  /* 0x00000013000b7c82 */ /* 0x000fe20008000000 */
[----:B------:R-:W-:Y:S01]  /*48b0*/  UMOV UR12, UR36 ;  /* 0x00000024000c7c82 */ /* 0x000fe20008000000 */
[----:B------:R-:W-:Y:S01]  /*48c0*/  @!P4 R2UR UR8, R0 ;  /* 0x000000000008c2ca */ /* 0x000fe200000e0000 */
[----:B------:R-:W-:Y:S01]  /*48d0*/  IMAD.IADD R18, R8, 0x1, R179 ;  /* 0x0000000108127824 */ /* 0x000fe200078e02b3 */
[----:B------:R-:W-:Y:S01]  /*48e0*/  @P3 R2UR UR36, R28 ;  /* 0x000000001c2432ca */ /* 0x000fe200000e0000 */
[----:B------:R-:W-:Y:S01]  /*48f0*/  IMAD.IADD R19, R13, 0x1, R178 ;  /* 0x000000010d137824 */ /* 0x000fe200078e02b2 */
[----:B------:R-:W-:Y:S02]  /*4900*/  SEL R0, RZ, 0x1, P0 ;  /* 0x00000001ff007807 */ /* 0x000fe40000000000 */
[----:B------:R-:W-:Y:S01]  /*4910*/  LOP3.LUT R31, R31, 0x1, RZ, 0x3c, !PT ;  /* 0x000000011f1f7812 */ /* 0x000fe200078e3cff */
[----:B------:R-:W-:Y:S01]  /*4920*/  IMAD.U32 R10, RZ, RZ, UR9 ;  /* 0x00000009ff0a7e24 */ /* 0x000fe2000f8e00ff */
[----:B------:R-:W-:Y:S01]  /*4930*/  @!UP0 UIADD3 UR9, UPT, UPT, UR7, 0xc8, URZ ;  /* 0x000000c807098890 */ /* 0x000fe2000fffe0ff */
[----:B------:R-:W-:Y:S02]  /*4940*/  LOP3.LUT R29, R29, R0, RZ, 0x3c, !PT ;  /* 0x000000001d1d7212 */ /* 0x000fe400078e3cff */
[----:B------:R-:W-:Y:S02]  /*4950*/  SEL R30, R30, RZ, P0 ;  /* 0x000000ff1e1e7207 */ /* 0x000fe40000000000 */
[----:B------:R-:W-:Y:S01]  /*4960*/  IMAD.U32 R11, RZ, RZ, UR8 ;  /* 0x00000008ff0b7e24 */ /* 0x000fe2000f8e00ff */
[----:B------:R-:W-:Y:S01]  /*4970*/  @!P4 R2UR UR14, R10 ;  /* 0x000000000a0ec2ca */ /* 0x000fe200000e0000 */
[----:B------:R-:W-:Y:S01]  /*4980*/  @!UP0 UIADD3 UR8, UPT, UPT, UR7, 0x2200, URZ ;  /* 0x0000220007088890 */ /* 0x000fe2000fffe0ff */
[----:B------:R-:W-:Y:S02]  /*4990*/  VOTEU.ALL UP0, P4 ;  /* 0x0000000000ff7886 */ /* 0x000fe40002000000 */
[----:B------:R-:W-:Y:S11]  /*49a0*/  @!P4 R2UR UR15, R11 ;  /* 0x000000000b0fc2ca */ /* 0x000ff600000e0000 */
[----:B------:R-:W-:Y:S02]  /*49b0*/  @!UPT UIADD3 URZ, UPT, UPT, URZ, URZ, URZ ;  /* 0x000000fffffff290 */ /* 0x000fe4000fffe0ff */
[----:B------:R2:W-:Y:S01]  /*49c0*/  @!UP0 UTMALDG.3D [UR8], [UR14], desc[UR20] ;  /* 0x000014080e0085b4 */ /* 0x0005e20008011000 */
[----:B------:R2:W-:Y:S01]  /*49d0*/  @!P4 SYNCS.ARRIVE.TRANS64.RED.A0TR RZ, [UR7+0xc8], R27 ;  /* 0x0000c81bffffc9a7 */ /* 0x0005e20008300407 */
[----:B------:R-:W-:Y:S01]  /*49e0*/  UPLOP3.LUT UP0, UPT, UPT, UPT, UPT, 0x80, 0x8 ;  /* 0x000000000008789c */ /* 0x000fe20003f0f070 */
[----:B------:R-:W-:Y:S01]  /*49f0*/  SYNCS.ARRIVE.TRANS64.RED.A1T0 RZ, [UR13], RZ ;  /* 0x000000ffffff79a7 */ /* 0x000fe2000810040d */
[----:B------:R-:W-:Y:S09]  /*4a00*/  @P3 BRA `(.L_x_85) ;  /* 0xfffffff400503947 */ /* 0x000ff2000383ffff */
[----:B------:R-:W-:-:S04]  /*4a10*/  SHF.L.U32 R3, R31, 0x1f, RZ ;  /* 0x0000001f1f037819 */ /* 0x000fc800000006ff */
[----:B------:R-:W1:Y:S02]  /*4a20*/  SYNCS.PHASECHK.TRANS64.TRYWAIT P0, [UR7+0xd0], R3 ;  /* 0x0000d003ff0075a7 */ /* 0x000e640008001107 */
[----:B-1----:R-:W-:Y:S05]  /*4a30*/  @!P0 BRA `(.L_x_86) ;  /* 0x0000009400648947 */ /* 0x002fea0003800000 */
.L_x_356:
[----:B-1----:R-:W-:-:S07]  /*4a40*/  MOV R0, UR7 ;  /* 0x0000000700007c02 */ /* 0x002fce0008000f00 */
.L_x_87:
[----:B-1----:R-:W-:-:S04]  /*4a50*/  SHF.L.U32 R3, R31, 0x1f, RZ ;  /* 0x0000001f1f037819 */ /* 0x002fc800000006ff */
[----:B------:R1:W3:Y:S03]  /*4a60*/  SYNCS.PHASECHK.TRANS64.TRYWAIT P0, [R0+URZ+0xd8], R3 ;  /* 0x0000d803000075a7 */ /* 0x0002e600080011ff */
[----:B---3--:R-:W-:Y:S05]  /*4a70*/  @!P0 NANOSLEEP.SYNCS 0x989680 ;  /* 0x009896800000895d */ /* 0x008fea0003900000 */
[----:B------:R-:W3:Y:S02]  /*4a80*/  @!P0 SYNCS.PHASECHK.TRANS64 P0, [R0+URZ+0xd8], R3 ;  /* 0x0000d803000085a7 */ /* 0x000ee400080010ff */
[----:B--23--:R-:W-:Y:S05]  /*4a90*/  @P0 EXIT ;  /* 0x000000000000094d */ /* 0x00cfea0003800000 */
[----:B------:R-:W-:Y:S05]  /*4aa0*/  BRA `(.L_x_87) ;  /* 0xfffffffc00e87947 */ /* 0x000fea000383ffff */
.L_x_76:
[----:B------:R-:W-:-:S06]  /*4ab0*/  UISETP.GE.AND UP0, UPT, UR8, 0x4, UPT ;  /* 0x000000040800788c */ /* 0x000fcc000bf06270 */
[----:B------:R-:W-:-:S13]  /*4ac0*/  PLOP3.LUT P0, PT, PT, PT, UP0, 0x80, 0x8 ;  /* 0x000000000008781c */ /* 0x000fda0003f0f008 */
[----:B------:R-:W-:Y:S05]  /*4ad0*/  @!P0 EXIT ;  /* 0x000000000000894d */ /* 0x000fea0003800000 */
[----:B------:R-:W-:Y:S01]  /*4ae0*/  BAR.SYNC.DEFER_BLOCKING 0x6, 0xa0 ;  /* 0x0182800000007b1d */ /* 0x000fe20000010000 */
[C---:B------:R-:W-:Y:S01]  /*4af0*/  IMAD.SHL.U32 R3, R197.reuse, 0x40, RZ ;  /* 0x00000040c5037824 */ /* 0x040fe200078e00ff */
[C---:B------:R-:W-:Y:S01]  /*4b00*/  LOP3.LUT R200, R197.reuse, 0x60, RZ, 0xc0, !PT ;  /* 0x00000060c5c87812 */ /* 0x040fe200078ec0ff */
[C---:B------:R-:W-:Y:S01]  /*4b10*/  IMAD.SHL.U32 R198, R197.reuse, 0x8, RZ ;  /* 0x00000008c5c67824 */ /* 0x040fe200078e00ff */
[C---:B------:R-:W-:Y:S01]  /*4b20*/  LOP3.LUT R199, R197.reuse, 0x2, RZ, 0xc0, !PT ;  /* 0x00000002c5c77812 */ /* 0x040fe200078ec0ff */
[----:B------:R-:W-:Y:S01]  /*4b30*/  IMAD.U32 R73, R197, 0x10000, RZ ;  /* 0x00010000c5497824 */ /* 0x000fe200078e00ff */
[----:B------:R-:W-:Y:S02]  /*4b40*/  UMOV UR41, 0x400 ;  /* 0x0000040000297882 */ /* 0x000fe40000000000 */
[----:B------:R-:W1:Y:S01]  /*4b50*/  LDC R185, c[0x0][0x370] ;  /* 0x0000dc00ffb97b82 */ /* 0x000e620000000800 */
[----:B------:R-:W-:Y:S01]  /*4b60*/  ULEA UR41, UR37, UR41, 0x18 ;  /* 0x0000002925297291 */ /* 0x000fe2000f8ec0ff */
[----:B------:R-:W-:Y:S01]  /*4b70*/  LOP3.LUT R5, R3, 0x180, RZ, 0xc0, !PT ;  /* 0x0000018003057812 */ /* 0x000fe200078ec0ff */
[----:B------:R-:W-:Y:S01]  /*4b80*/  IMAD.MOV.U32 R72, RZ, RZ, RZ ;  /* 0x000000ffff487224 */ /* 0x000fe200078e00ff */
[----:B------:R-:W-:Y:S01]  /*4b90*/  LOP3.LUT R73, R73, 0x600000, RZ, 0xc0, !PT ;  /* 0x0060000049497812 */ /* 0x000fe200078ec0ff */
[----:B------:R-:W-:Y:S01]  /*4ba0*/  UIADD3 UR40, UPT, UPT, UR41, 0x200, URZ ;  /* 0x0000020029287890 */ /* 0x000fe2000fffe0ff */
[----:B------:R-:W-:-:S02]  /*4bb0*/  LOP3.LUT R198, R5, 0x30, R198, 0xf8, !PT ;  /* 0x0000003005c67812 */ /* 0x000fc400078ef8c6 */
[----:B------:R-:W-:Y:S01]  /*4bc0*/  CS2R R194, SRZ ;  /* 0x0000000000c27805 */ /* 0x000fe2000001ff00 */
[----:B------:R-:W2:Y:S01]  /*4bd0*/  LDC R184, c[0x0][0x374] ;  /* 0x0000dd00ffb87b82 */ /* 0x000ea20000000800 */
[----:B------:R-:W-:Y:S01]  /*4be0*/  LOP3.LUT R197, R197, 0x4, RZ, 0xc0, !PT ;  /* 0x00000004c5c57812 */ /* 0x000fe200078ec0ff */
[----:B------:R-:W-:Y:S01]  /*4bf0*/  IMAD.MOV.U32 R183, RZ, RZ, RZ ;  /* 0x000000ffffb77224 */ /* 0x000fe200078e00ff */
[----:B------:R-:W-:Y:S02]  /*4c00*/  LOP3.LUT R198, R198, 0x1e40, R3, 0xf8, !PT ;  /* 0x00001e40c6c67812 */ /* 0x000fe400078ef803 */
[----:B------:R-:W-:Y:S02]  /*4c10*/  CS2R R192, SRZ ;  /* 0x0000000000c07805 */ /* 0x000fe4000001ff00 */
[----:B------:R-:W-:Y:S01]  /*4c20*/  IADD3 R196, PT, PT, -R197, 0x2, RZ ;  /* 0x00000002c5c47810 */ /* 0x000fe20007ffe1ff */
[----:B------:R-:W4:Y:S01]  /*4c30*/  LDCU.64 UR46, c[0x0][0x348] ;  /* 0x00006900ff2e77ac */ /* 0x000f220008000a00 */
[----:B------:R-:W-:Y:S01]  /*4c40*/  VIADD R198, R198, UR40 ;  /* 0x00000028c6c67c36 */ /* 0x000fe20008000000 */
[----:B------:R-:W3:Y:S01]  /*4c50*/  LDS R0, [UR41+0x1a0] ;  /* 0x0001a029ff007984 */ /* 0x000ee20008000800 */
[----:B------:R-:W-:Y:S01]  /*4c60*/  UIADD3 UR43, UPT, UPT, UR41, 0x4200, URZ ;  /* 0x00004200292b7890 */ /* 0x000fe2000fffe0ff */
[----:B------:R-:W-:Y:S01]  /*4c70*/  UMOV UR42, URZ ;  /* 0x000000ff002a7c82 */ /* 0x000fe20008000000 */
[----:B-1234-:R-:W-:-:S10]  /*4c80*/  IMAD.IADD R73, R0, 0x1, R73 ;  /* 0x0000000100497824 */ /* 0x01efd400078e0249 */
.L_x_305:
[C---:B------:R-:W-:Y:S02]  /*4c90*/  LEA R0, R183.reuse, UR41, 0x3 ;  /* 0x00000029b7007c11 */ /* 0x040fe4000f8e18ff */
[----:B------:R-:W-:Y:S02]  /*4ca0*/  SHF.L.U32 R3, R194, 0x1f, RZ ;  /* 0x0000001fc2037819 */ /* 0x000fe400000006ff */
[----:B------:R-:W-:Y:S02]  /*4cb0*/  LEA R8, R183, UR41, 0x4 ;  /* 0x00000029b7087c11 */ /* 0x000fe4000f8e20ff */
[----:B------:R-:W1:Y:S02]  /*4cc0*/  SYNCS.PHASECHK.TRANS64.TRYWAIT P0, [R0+URZ+0xf0], R3 ;  /* 0x0000f003000075a7 */ /* 0x000e6400080011ff */
[----:B-1----:R-:W-:Y:S05]  /*4cd0*/  @!P0 BRA `(.L_x_88) ;  /* 0x0000009000d48947 */ /* 0x002fea0003800000 */
.L_x_357:
[----:B------:R-:W2:Y:S01]  /*4ce0*/  LDS.128 R8, [R8+0x180] ;  /* 0x0001800008087984 */ /* 0x000ea20000000c00 */
[----:B------:R-:W-:Y:S01]  /*4cf0*/  ISETP.GE.AND P0, PT, R68, 0x1, PT ;  /* 0x000000014400780c */ /* 0x000fe20003f06270 */
        /* <DEDUP_REMOVED lines=9> */
[----:B--2---:R-:W-:-:S04]  /*4d90*/  LOP3.LUT P3, RZ, R10, 0x1, RZ, 0xc0, !PT ;  /* 0x000000010aff7812 */ /* 0x004fc8000786c0ff */
[----:B------:R-:W-:-:S09]  /*4da0*/  P2R R203, PR, RZ, 0x8 ;  /* 0x00000008ffcb7803 */ /* 0x000fd20000000000 */
[----:B------:R-:W-:Y:S02]  /*4db0*/  @P3 MOV R189, R8 ;  /* 0x0000000800bd3202 */ /* 0x000fe40000000f00 */
[----:B------:R-:W-:Y:S01]  /*4dc0*/  @P3 LOP3.LUT R190, R9, 0xffff, RZ, 0xc0, !PT ;  /* 0x0000ffff09be3812 */ /* 0x000fe200078ec0ff */
[----:B-1----:R-:W-:Y:S06]  /*4dd0*/  @!P0 BRA `(.L_x_89) ;  /* 0x0000000000b88947 */ /* 0x002fec0003800000 */
[----:B------:R-:W1:Y:S01]  /*4de0*/  LDC.64 R4, c[0x0][0xb18] ;  /* 0x0002c600ff047b82 */ /* 0x000e620000000a00 */
[----:B------:R-:W-:-:S07]  /*4df0*/  ISETP.NE.AND P0, PT, R68, 0x1, PT ;  /* 0x000000014400780c */ /* 0x000fce0003f05270 */
[----:B------:R-:W2:Y:S08]  /*4e00*/  LDC.64 R6, c[0x0][0xb10] ;  /* 0x0002c400ff067b82 */ /* 0x000eb00000000a00 */
[----:B------:R-:W3:Y:S08]  /*4e10*/  LDC R0, c[0x0][0xb20] ;  /* 0x0002c800ff007b82 */ /* 0x000ef00000000800 */
[----:B------:R-:W4:Y:S01]  /*4e20*/  LDC R12, c[0x0][0xb0c] ;  /* 0x0002c300ff0c7b82 */ /* 0x000f220000000800 */
[----:B-1----:R-:W-:Y:S01]  /*4e30*/  IMAD.HI.U32 R13, R184, R5, RZ ;  /* 0x00000005b80d7227 */ /* 0x002fe200078e00ff */
[----:B------:R-:W-:-:S03]  /*4e40*/  ISETP.NE.AND P1, PT, R4, 0x1, PT ;  /* 0x000000010400780c */ /* 0x000fc60003f25270 */
[----:B------:R-:W-:-:S03]  /*4e50*/  IMAD.HI.U32 R5, R190, R5, RZ ;  /* 0x00000005be057227 */ /* 0x000fc600078e00ff */
[----:B------:R-:W1:Y:S01]  /*4e60*/  LDC.64 R2, c[0x0][0xb28] ;  /* 0x0002ca00ff027b82 */ /* 0x000e620000000a00 */
[----:B--2---:R-:W-:-:S04]  /*4e70*/  IMAD.HI.U32 R14, R185, R6, RZ ;  /* 0x00000006b90e7227 */ /* 0x004fc800078e00ff */
        /* <DEDUP_REMOVED lines=10> */
[----:B-1----:R-:W-:-:S04]  /*4f20*/  IMAD.HI.U32 R14, R13, R2, RZ ;  /* 0x000000020d0e7227 */ /* 0x002fc800078e00ff */
        /* <DEDUP_REMOVED lines=25> */
.L_x_89:
[----:B------:R-:W1:Y:S02]  /*50c0*/  LDCU UR4, c[0x0][0xb30] ;  /* 0x00016600ff0477ac */ /* 0x000e640008000800 */
[----:B-1----:R-:W-:-:S09]  /*50d0*/  UISETP.NE.AND UP0, UPT, UR4, 0x1, UPT ;  /* 0x000000010400788c */ /* 0x002fd2000bf05270 */
[----:B------:R-:W-:Y:S05]  /*50e0*/  BRA.U UP0, `(.L_x_90) ;  /* 0x0000000100407547 */ /* 0x000fea000b800000 */
[----:B------:R-:W1:Y:S08]  /*50f0*/  LDC.64 R2, c[0x0][0xb18] ;  /* 0x0002c600ff027b82 */ /* 0x000e700000000a00 */
[----:B------:R-:W2:Y:S08]  /*5100*/  LDC.64 R4, c[0x0][0xb10] ;  /* 0x0002c400ff047b82 */ /* 0x000eb00000000a00 */
[----:B------:R-:W3:Y:S08]  /*5110*/  LDC R0, c[0x0][0xb20] ;  /* 0x0002c800ff007b82 */ /* 0x000ef00000000800 */
[----:B------:R-:W4:Y:S01]  /*5120*/  LDC R6, c[0x0][0xb0c] ;  /* 0x0002c300ff067b82 */ /* 0x000f220000000800 */
[----:B-1----:R-:W-:Y:S01]  /*5130*/  IMAD.HI.U32 R3, R190, R3, RZ ;  /* 0x00000003be037227 */ /* 0x002fe200078e00ff */
[----:B------:R-:W-:-:S03]  /*5140*/  ISETP.NE.AND P0, PT, R2, 0x1, PT ;  /* 0x000000010200780c */ /* 0x000fc60003f05270 */
[----:B--2---:R-:W-:-:S05]  /*5150*/  IMAD.HI.U32 R4, R189, R4, RZ ;  /* 0x00000004bd047227 */ /* 0x004fca00078e00ff */
[----:B------:R-:W-:Y:S02]  /*5160*/  SHF.R.U32.HI R4, RZ, R5, R4 ;  /* 0x00000005ff047219 */ /* 0x000fe40000011604 */
[----:B---3--:R-:W-:-:S04]  /*5170*/  SHF.R.U32.HI R3, RZ, R0, R3 ;  /* 0x00000000ff037219 */ /* 0x008fc80000011603 */
[----:B------:R-:W-:Y:S02]  /*5180*/  SEL R0, R190, R3, !P0 ;  /* 0x00000003be007207 */ /* 0x000fe40004000000 */
[----:B----4-:R-:W-:-:S04]  /*5190*/  ISETP.NE.AND P1, PT, R6, 0x1, PT ;  /* 0x000000010600780c */ /* 0x010fc80003f25270 */
[----:B------:R-:W-:-:S05]  /*51a0*/  SEL R3, R189, R4, !P1 ;  /* 0x00000004bd037207 */ /* 0x000fca0004800000 */
[----:B------:R-:W-:Y:S02]  /*51b0*/  IMAD.IADD R4, R0, 0x1, -R3 ;  /* 0x0000000100047824 */ /* 0x000fe400078e0a03 */
[----:B------:R-:W-:Y:S02]  /*51c0*/  IMAD.IADD R3, R3, 0x1, -R0 ;  /* 0x0000000103037824 */ /* 0x000fe400078e0a00 */
[----:B------:R-:W-:Y:S02]  /*51d0*/  IMAD R189, R4, R6, R189 ;  /* 0x0000000604bd7224 */ /* 0x000fe400078e02bd */
[----:B------:R-:W-:Y:S02]  /*51e0*/  IMAD R190, R3, R2, R190 ;  /* 0x0000000203be7224 */ /* 0x000fe400078e02be */
.L_x_90:
[----:B------:R-:W-:Y:S01]  /*51f0*/  ULOP3.LUT UP0, URZ, UR40, 0x1b0, URZ, 0xc0, !UPT ;  /* 0x000001b028ff7892 */ /* 0x000fe2000f80c0ff */
[----:B------:R-:W-:Y:S02]  /*5200*/  IADD3 R183, PT, PT, R183, 0x1, RZ ;  /* 0x00000001b7b77810 */ /* 0x000fe40007ffe0ff */
[----:B------:R-:W-:-:S06]  /*5210*/  @P3 SHF.R.U32.HI R191, RZ, 0x10, R9 ;  /* 0x00000010ffbf3819 */ /* 0x000fcc0000011609 */
[----:B------:R-:W-:Y:S05]  /*5220*/  BRA.U !UP0, `(.L_x_91) ;  /* 0x0000000108407547 */ /* 0x000fea000b800000 */
[----:B------:R-:W-:Y:S01]  /*5230*/  MOV R2, 0x0 ;  /* 0x0000000000027802 */ /* 0x000fe20000000f00 */
[----:B------:R-:W1:Y:S01]  /*5240*/  LDCU.64 UR8, c[0x4][0x80] ;  /* 0x01001000ff0877ac */ /* 0x000e620008000a00 */
[----:B------:R-:W-:Y:S02]  /*5250*/  HFMA2 R12, -RZ, RZ, 0, 5.9604644775390625e-08 ;  /* 0x00000001ff0c7431 */ /* 0x000fe400000001ff */
[----:B------:R-:W-:Y:S01]  /*5260*/  IMAD.MOV.U32 R8, RZ, RZ, 0x70 ;  /* 0x00000070ff087424 */ /* 0x000fe200078e00ff */
[----:B------:R-:W2:Y:S01]  /*5270*/  LDCU.64 UR6, c[0x4][0x88] ;  /* 0x01001100ff0677ac */ /* 0x000ea20008000a00 */
[----:B------:R-:W3:Y:S01]  /*5280*/  LDC.64 R2, c[0x4][R2] ;  /* 0x0100000002027b82 */ /* 0x000ee20000000a00 */
[----:B------:R-:W-:Y:S01]  /*5290*/  IMAD.MOV.U32 R13, RZ, RZ, RZ ;  /* 0x000000ffff0d7224 */ /* 0x000fe200078e00ff */
[----:B------:R-:W4:Y:S01]  /*52a0*/  LDCU.64 UR4, c[0x4][0x8] ;  /* 0x01000100ff0477ac */ /* 0x000f220008000a00 */
[----:B-1----:R-:W-:Y:S01]  /*52b0*/  IMAD.U32 R4, RZ, RZ, UR8 ;  /* 0x00000008ff047e24 */ /* 0x002fe2000f8e00ff */
[----:B------:R-:W-:Y:S01]  /*52c0*/  MOV R5, UR9 ;  /* 0x0000000900057c02 */ /* 0x000fe20008000f00 */
[----:B--2---:R-:W-:Y:S01]  /*52d0*/  IMAD.U32 R6, RZ, RZ, UR6 ;  /* 0x00000006ff067e24 */ /* 0x004fe2000f8e00ff */
[----:B------:R-:W-:Y:S01]  /*52e0*/  MOV R7, UR7 ;  /* 0x0000000700077c02 */ /* 0x000fe20008000f00 */
[----:B----4-:R-:W-:Y:S01]  /*52f0*/  IMAD.U32 R10, RZ, RZ, UR4 ;  /* 0x00000004ff0a7e24 */ /* 0x010fe2000f8e00ff */
[----:B------:R-:W-:-:S02]  /*5300*/  MOV R11, UR5 ;  /* 0x00000005000b7c02 */ /* 0x000fc40008000f00 */
[----:B------:R-:W-:-:S07]  /*5310*/  LEPC R20, `(.L_x_91) ;  /* 0x000000001014794e */ /* 0x000fce0000000000 */
[----:B---3-5:R-:W-:Y:S05]  /*5320*/  CALL.ABS.NOINC R2 ;  /* 0x0000000002007343 */ /* 0x028fea0003c00000 */
.L_x_91:
[----:B------:R-:W-:-:S09]  /*5330*/  ULOP3.LUT UP0, URZ, UR43, 0x1b0, URZ, 0xc0, !UPT ;  /* 0x000001b02bff7892 */ /* 0x000fd2000f80c0ff */
        /* <DEDUP_REMOVED lines=17> */
.L_x_92:
[----:B------:R-:W1:Y:S02]  /*5450*/  LDC.64 R2, c[0x0][0x890] ;  /* 0x00022400ff027b82 */ /* 0x000e640000000a00 */
[----:B-1----:R-:W-:-:S04]  /*5460*/  ISETP.NE.U32.AND P3, PT, R2, RZ, PT ;  /* 0x000000ff0200720c */ /* 0x002fc80003f65070 */
[----:B------:R-:W-:-:S13]  /*5470*/  ISETP.NE.AND.EX P3, PT, R3, RZ, PT, P3 ;  /* 0x000000ff0300720c */ /* 0x000fda0003f65330 */
[----:B------:R-:W-:Y:S05]  /*5480*/  @!P3 BRA `(.L_x_93) ;  /* 0x000000000034b947 */ /* 0x000fea0003800000 */
[----:B------:R-:W1:Y:S02]  /*5490*/  LDCU.64 UR4, c[0x0][0x888] ;  /* 0x00011100ff0477ac */ /* 0x000e640008000a00 */
[----:B-1----:R-:W-:-:S04]  /*54a0*/  UISETP.NE.U32.AND UP0, UPT, UR4, URZ, UPT ;  /* 0x000000ff0400728c */ /* 0x002fc8000bf05070 */
[----:B------:R-:W-:-:S09]  /*54b0*/  UISETP.NE.AND.EX UP0, UPT, UR5, URZ, UPT, UP0 ;  /* 0x000000ff0500728c */ /* 0x000fd2000bf05300 */
[----:B------:R-:W-:Y:S05]  /*54c0*/  BRA.U !UP0, `(.L_x_94) ;  /* 0x0000000108187547 */ /* 0x000fea000b800000 */
[----:B------:R-:W1:Y:S01]  /*54d0*/  LDC.64 R4, c[0x0][0x888] ;  /* 0x00022200ff047b82 */ /* 0x000e620000000a00 */
[----:B------:R-:W-:-:S04]  /*54e0*/  IMAD R0, R2, UR36, RZ ;  /* 0x0000002402007c24 */ /* 0x000fc8000f8e02ff */
[----:B-1----:R-:W-:-:S05]  /*54f0*/  IMAD.WIDE R4, R0, 0x4, R4 ;  /* 0x0000000400047825 */ /* 0x002fca00078e0204 */
[----:B-----5:R1:W5:Y:S01]  /*5500*/  LDG.E R123, desc[UR38][R4.64] ;  /* 0x00000026047b7981 */ /* 0x020362000c1e1900 */
[----:B------:R-:W-:Y:S01]  /*5510*/  MOV R180, 0x1 ;  /* 0x0000000100b47802 */ /* 0x000fe20000000f00 */
[----:B------:R-:W-:Y:S06]  /*5520*/  BRA `(.L_x_93) ;  /* 0x00000000000c7947 */ /* 0x000fec0003800000 */
.L_x_94:
[----:B------:R-:W1:Y:S01]  /*5530*/  LDCU UR4, c[0x0][0x880] ;  /* 0x00011000ff0477ac */ /* 0x000e620008000800 */
[----:B------:R-:W-:Y:S01]  /*5540*/  HFMA2 R180, -RZ, RZ, 0, 5.9604644775390625e-08 ;  /* 0x00000001ffb47431 */ /* 0x000fe200000001ff */
[----:B-1---5:R-:W-:Y:S02]  /*5550*/  MOV R123, UR4 ;  /* 0x00000004007b7c02 */ /* 0x022fe40008000f00 */
.L_x_93:
[----:B-1----:R-:W1:Y:S02]  /*5560*/  LDC.64 R4, c[0x0][0x8b0] ;  /* 0x00022c00ff047b82 */ /* 0x002e640000000a00 */
        /* <DEDUP_REMOVED lines=11> */
[----:B------:R-:W-:Y:S05]  /*5620*/  BRA `(.L_x_95) ;  /* 0x0000000000087947 */ /* 0x000fea0003800000 */
.L_x_96:
[----:B------:R-:W1:Y:S02]  /*5630*/  LDCU UR4, c[0x0][0x8a0] ;  /* 0x00011400ff0477ac */ /* 0x000e640008000800 */
[----:B-1---5:R-:W-:Y:S02]  /*5640*/  MOV R74, UR4 ;  /* 0x00000004004a7c02 */ /* 0x022fe40008000f00 */
.L_x_95:
[----:B------:R-:W-:Y:S01]  /*5650*/  UISETP.NE.AND UP0, UPT, UR44, URZ, UPT ;  /* 0x000000ff2c00728c */ /* 0x000fe2000bf05270 */
[----:B------:R-:W-:-:S04]  /*5660*/  PLOP3.LUT P0, PT, PT, PT, PT, 0x8, 0x80 ;  /* 0x000000000080781c */ /* 0x000fc80003f0e170 */
[----:B------:R-:W-:-:S04]  /*5670*/  P2R R207, PR, RZ, 0x1 ;  /* 0x00000001ffcf7803 */ /* 0x000fc80000000000 */
[----:B------:R-:W-:Y:S05]  /*5680*/  BRA.U !UP0, `(.L_x_97) ;  /* 0x00000001083c7547 */ /* 0x000fea000b800000 */
[----:B------:R-:W-:-:S04]  /*5690*/  ISETP.NE.U32.AND P0, PT, R2, RZ, PT ;  /* 0x000000ff0200720c */ /* 0x000fc80003f05070 */
[----:B------:R-:W-:-:S13]  /*56a0*/  ISETP.NE.AND.EX P0, PT, R3, RZ, PT, P0 ;  /* 0x000000ff0300720c */ /* 0x000fda0003f05300 */
[----:B-----5:R-:W-:-:S04]  /*56b0*/  @!P0 FSETP.EQ.AND P1, PT, R123, RZ, PT ;  /* 0x000000ff7b00820b */ /* 0x020fc80003f22000 */
[----:B------:R-:W-:Y:S01]  /*56c0*/  P2R R207, PR, RZ, 0x2 ;  /* 0x00000002ffcf7803 */ /* 0x000fe20000000000 */
[----:B------:R-:W-:Y:S08]  /*56d0*/  @!P0 BRA `(.L_x_97) ;  /* 0x0000000000288947 */ /* 0x000ff00003800000 */
[----:B------:R-:W2:Y:S01]  /*56e0*/  LDCU.64 UR4, c[0x0][0x888] ;  /* 0x00011100ff0477ac */ /* 0x000ea20008000a00 */
[----:B------:R-:W-:Y:S02]  /*56f0*/  LOP3.LUT P1, RZ, R180, 0xff, RZ, 0xc0, !PT ;  /* 0x000000ffb4ff7812 */ /* 0x000fe4000782c0ff */
[----:B------:R-:W-:-:S04]  /*5700*/  FSETP.NEU.AND P0, PT, R123, RZ, PT ;  /* 0x000000ff7b00720b */ /* 0x000fc80003f0d000 */
[----:B------:R-:W-:Y:S02]  /*5710*/  SEL R0, RZ, 0xffffffff, P0 ;  /* 0xffffffffff007807 */ /* 0x000fe40000000000 */
[----:B--2---:R-:W-:-:S04]  /*5720*/  ISETP.NE.U32.AND P2, PT, RZ, UR4, PT ;  /* 0x00000004ff007c0c */ /* 0x004fc8000bf45070 */
[----:B------:R-:W-:-:S04]  /*5730*/  ISETP.NE.AND.EX P2, PT, RZ, UR5, PT, P2 ;  /* 0x00000005ff007c0c */ /* 0x000fc8000bf45320 */
[----:B------:R-:W-:-:S04]  /*5740*/  @!P1 SEL R0, RZ, 0xffffffff, P2 ;  /* 0xffffffffff009807 */ /* 0x000fc80001000000 */
[----:B------:R-:W-:-:S04]  /*5750*/  LOP3.LUT R0, R0, 0x1, RZ, 0xc0, !PT ;  /* 0x0000000100007812 */ /* 0x000fc800078ec0ff */
[----:B------:R-:W-:-:S04]  /*5760*/  ISETP.EQ.U32.AND P0, PT, R0, 0x1, PT ;  /* 0x000000010000780c */ /* 0x000fc80003f02070 */
[----:B------:R-:W-:-:S09]  /*5770*/  P2R R207, PR, RZ, 0x1 ;  /* 0x00000001ffcf7803 */ /* 0x000fd20000000000 */
.L_x_97:
[----:B------:R-:W-:Y:S01]  /*5780*/  ISETP.NE.AND P4, PT, R207, RZ, PT ;  /* 0x000000ffcf00720c */ /* 0x000fe20003f85270 */
[----:B------:R-:W2:Y:S01]  /*5790*/  LDCU.64 UR4, c[0x0][0x888] ;  /* 0x00011100ff0477ac */ /* 0x000ea20008000a00 */
[----:B------:R-:W-:Y:S01]  /*57a0*/  LEA R5, R72, UR41, 0x3 ;  /* 0x0000002948057c11 */ /* 0x000fe2000f8e18ff */
[----:B------:R-:W-:Y:S01]  /*57b0*/  IMAD.MOV.U32 R188, RZ, RZ, 0x1 ;  /* 0x00000001ffbc7424 */ /* 0x000fe200078e00ff */
[----:B------:R-:W-:Y:S01]  /*57c0*/  SHF.L.U32 R2, R195, 0x1f, RZ ;  /* 0x0000001fc3027819 */ /* 0x000fe200000006ff */
[----:B------:R-:W-:Y:S01]  /*57d0*/  IMAD.SHL.U32 R182, R18, 0x80, RZ ;  /* 0x0000008012b67824 */ /* 0x000fe200078e00ff */
[----:B------:R-:W-:Y:S01]  /*57e0*/  CS2R R174, SRZ ;  /* 0x0000000000ae7805 */ /* 0x000fe2000001ff00 */
[----:B------:R-:W-:Y:S01]  /*57f0*/  IMAD.SHL.U32 R181, R19, 0x80, RZ ;  /* 0x0000008013b57824 */ /* 0x000fe200078e00ff */
[----:B------:R-:W-:Y:S01]  /*5800*/  CS2R R172, SRZ ;  /* 0x0000000000ac7805 */ /* 0x000fe2000001ff00 */
[----:B------:R-:W-:Y:S01]  /*5810*/  IMAD R70, R72, 0x80, R73 ;  /* 0x0000008048467824 */ /* 0x000fe200078e0249 */
[----:B------:R-:W-:Y:S01]  /*5820*/  CS2R R170, SRZ ;  /* 0x0000000000aa7805 */ /* 0x000fe2000001ff00 */
[----:B------:R-:W-:Y:S01]  /*5830*/  IMAD.MOV.U32 R71, RZ, RZ, RZ ;  /* 0x000000ffff477224 */ /* 0x000fe200078e00ff */
[----:B------:R-:W-:-:S02]  /*5840*/  CS2R R168, SRZ ;  /* 0x0000000000a87805 */ /* 0x000fc4000001ff00 */
[----:B-1----:R-:W-:Y:S01]  /*5850*/  @!P4 LEA R7, R193, UR41, 0x3 ;  /* 0x00000029c107cc11 */ /* 0x002fe2000f8e18ff */
[----:B------:R-:W-:Y:S01]  /*5860*/  IMAD.MOV.U32 R187, RZ, RZ, R192 ;  /* 0x000000ffffbb7224 */ /* 0x000fe200078e00c0 */
[----:B------:R-:W-:Y:S01]  /*5870*/  @!P4 SHF.L.U32 R4, R192, 0x1f, RZ ;  /* 0x0000001fc004c819 */ /* 0x000fe200000006ff */
[----:B------:R-:W-:Y:S01]  /*5880*/  IMAD.MOV.U32 R186, RZ, RZ, R193 ;  /* 0x000000ffffba7224 */ /* 0x000fe200078e00c1 */
[----:B------:R-:W-:Y:S02]  /*5890*/  CS2R R166, SRZ ;  /* 0x0000000000a67805 */ /* 0x000fe4000001ff00 */
[----:B------:R-:W-:Y:S01]  /*58a0*/  CS2R R164, SRZ ;  /* 0x0000000000a47805 */ /* 0x000fe2000001ff00 */
[----:B------:R-:W1:Y:S01]  /*58b0*/  @!P4 SYNCS.PHASECHK.TRANS64.TRYWAIT P1, [R7+URZ+0xc0], R4 ;  /* 0x0000c0040700c5a7 */ /* 0x000e6200080211ff */
[----:B--2---:R-:W-:Y:S02]  /*58c0*/  ISETP.NE.U32.AND P0, PT, RZ, UR4, PT ;  /* 0x00000004ff007c0c */ /* 0x004fe4000bf05070 */
[----:B------:R-:W-:-:S02]  /*58d0*/  CS2R R162, SRZ ;  /* 0x0000000000a27805 */ /* 0x000fc4000001ff00 */
[----:B------:R-:W-:Y:S02]  /*58e0*/  CS2R R160, SRZ ;  /* 0x0000000000a07805 */ /* 0x000fe4000001ff00 */
[----:B------:R-:W-:-:S04]  /*58f0*/  ISETP.NE.AND.EX P0, PT, RZ, UR5, PT, P0 ;  /* 0x00000005ff007c0c */ /* 0x000fc8000bf05300 */
[----:B------:R-:W-:Y:S02]  /*5900*/  SEL R3, RZ, 0xffffffff, P0 ;  /* 0xffffffffff037807 */ /* 0x000fe40000000000 */
[----:B------:R-:W-:Y:S01]  /*5910*/  LOP3.LUT P0, RZ, R180, 0xff, RZ, 0xc0, !PT ;  /* 0x000000ffb4ff7812 */ /* 0x000fe2000780c0ff */
[----:B------:R-:W2:Y:S01]  /*5920*/  SYNCS.PHASECHK.TRANS64.TRYWAIT P2, [R5+URZ+0x110], R2 ;  /* 0x00011002050075a7 */ /* 0x000ea200080411ff */
[----:B-1----:R-:W-:Y:S02]  /*5930*/  @!P4 SEL R188, RZ, 0x1, !P1 ;  /* 0x00000001ffbcc807 */ /* 0x002fe40004800000 */
[----:B--2---:R-:W-:Y:S02]  /*5940*/  P2R R206, PR, RZ, 0x4 ;  /* 0x00000004ffce7803 */ /* 0x004fe40000000000 */
[----:B-----5:R-:W-:-:S04]  /*5950*/  FSETP.NEU.AND P2, PT, R123, RZ, PT ;  /* 0x000000ff7b00720b */ /* 0x020fc80003f4d000 */
[----:B------:R-:W-:-:S04]  /*5960*/  SEL R0, RZ, 0xffffffff, P2 ;  /* 0xffffffffff007807 */ /* 0x000fc80001000000 */
[----:B------:R-:W-:Y:S02]  /*5970*/  @P3 SEL R0, R3, R0, !P0 ;  /* 0x0000000003003207 */ /* 0x000fe40004000000 */
[----:B------:R-:W-:Y:S02]  /*5980*/  PLOP3.LUT P0, PT, PT, PT, PT, 0x80, 0x8 ;  /* 0x000000000008781c */ /* 0x000fe40003f0f070 */
[----:B------:R-:W-:-:S04]  /*5990*/  LOP3.LUT R0, R0, 0x1, RZ, 0xc0, !PT ;  /* 0x0000000100007812 */ /* 0x000fc800078ec0ff */
[----:B------:R-:W-:-:S04]  /*59a0*/  ISETP.NE.U32.AND P2, PT, R0, 0x1, PT ;  /* 0x000000010000780c */ /* 0x000fc80003f45070 */
[----:B------:R-:W-:Y:S02]  /*59b0*/  P2R R202, PR, RZ, 0x4 ;  /* 0x00000004ffca7803 */ /* 0x000fe40000000000 */
[----:B------:R-:W-:-:S04]  /*59c0*/  PLOP3.LUT P2, PT, PT, PT, PT, 0x8, 0x80 ;  /* 0x000000000080781c */ /* 0x000fc80003f4e170 */
[----:B------:R-:W-:-:S09]  /*59d0*/  P2R R205, PR, RZ, 0x4 ;  /* 0x00000004ffcd7803 */ /* 0x000fd20000000000 */
.L_x_304:
[----:B------:R-:W-:Y:S01]  /*59e0*/  ISETP.NE.AND P1, PT, R207, RZ, PT ;  /* 0x000000ffcf00720c */ /* 0x000fe20003f25270 */
[----:B------:R-:W-:Y:S05]  /*59f0*/  YIELD ;  /* 0x0000000000007946 */ /* 0x000fea0003800000 */
[----:B------:R-:W-:Y:S01]  /*5a00*/  P2R R204, PR, RZ, 0x1 ;  /* 0x00000001ffcc7803 */ /* 0x000fe20000000000 */
[----:B------:R-:W-:Y:S06]  /*5a10*/  BSSY B1, `(.L_x_98) ;  /* 0x0000029000017945 */ /* 0x000fec0003800000 */
[----:B-1----:R-:W-:Y:S05]  /*5a20*/  @P1 BRA `(.L_x_99) ;  /* 0x00000000009c1947 */ /* 0x002fea0003800000 */
[----:B------:R-:W-:Y:S01]  /*5a30*/  ISETP.NE.AND P1, PT, R202, RZ, PT ;  /* 0x000000ffca00720c */ /* 0x000fe20003f25270 */
[----:B------:R-:W-:Y:S01]  /*5a40*/  BSSY B0, `(.L_x_100) ;  /* 0x000000b000007945 */ /* 0x000fe20003800000 */
[----:B------:R-:W-:Y:S11]  /*5a50*/  ISETP.NE.AND P0, PT, R188, RZ, PT ;  /* 0x000000ffbc00720c */ /* 0x000ff60003f05270 */
[----:B------:R-:W-:Y:S05]  /*5a60*/  @P1 LEA R6, R193, R198, 0xd ;  /* 0x000000c6c1061211 */ /* 0x000fea00078e68ff */
[--C-:B------:R-:W-:Y:S02]  /*5a70*/  @P1 IMAD R5, R199, -0x10, R6.reuse ;  /* 0xfffffff0c7051824 */ /* 0x100fe400078e0206 */
[----:B------:R-:W-:Y:S03]  /*5a80*/  @P1 IMAD R4, R197, -0x10, R6 ;  /* 0xfffffff0c5041824 */ /* 0x000fe600078e0206 */
[----:B------:R-:W-:Y:S01]  /*5a90*/  @P1 LEA R2, R196, R5, 0x4 ;  /* 0x00000005c4021211 */ /* 0x000fe200078e20ff */
[----:B------:R-:W-:Y:S06]  /*5aa0*/  @P0 BRA `(.L_x_101) ;  /* 0x0000000000100947 */ /* 0x000fec0003800000 */
[----:B------:R-:W-:Y:S02]  /*5ab0*/  LEA R3, R193, UR41, 0x3 ;  /* 0x00000029c1037c11 */ /* 0x000fe4000f8e18ff */
[----:B------:R-:W-:Y:S04]  /*5ac0*/  SHF.L.U32 R0, R192, 0x1f, RZ ;  /* 0x0000001fc0007819 */ /* 0x000fe800000006ff */
[----:B------:R-:W1:Y:S02]  /*5ad0*/  SYNCS.PHASECHK.TRANS64.TRYWAIT P0, [R3+URZ+0xc0], R0 ;  /* 0x0000c000030075a7 */ /* 0x000e6400080011ff */
[----:B-1----:R-:W-:Y:S05]  /*5ae0*/  @!P0 BRA `(.L_x_102) ;  /* 0x0000008400648947 */ /* 0x002fea0003800000 */
.L_x_101:
[----:B------:R-:W-:Y:S05]  /*5af0*/  BSYNC B0 ;  /* 0x0000000000007941 */ /* 0x000fea0003800000 */
.L_x_100:
[----:B------:R-:W-:Y:S01]  /*5b00*/  ISETP.NE.AND P0, PT, R202, RZ, PT ;  /* 0x000000ffca00720c */ /* 0x000fe20003f05270 */
[----:B-1----:R-:W-:Y:S01]  /*5b10*/  IMAD.U32 R0, RZ, RZ, UR37 ;  /* 0x00000025ff007e24 */ /* 0x002fe2000f8e00ff */
[C---:B------:R-:W-:Y:S01]  /*5b20*/  LEA R3, R186.reuse, UR41, 0x3 ;  /* 0x00000029ba037c11 */ /* 0x040fe2000f8e18ff */
[----:B------:R-:W-:Y:S02]  /*5b30*/  VIADD R186, R186, 0x1 ;  /* 0x00000001baba7836 */ /* 0x000fe40000000000 */
[----:B------:R-:W-:Y:S02]  /*5b40*/  VIADD R193, R193, 0x1 ;  /* 0x00000001c1c17836 */ /* 0x000fe40000000000 */
[----:B------:R-:W-:Y:S05]  /*5b50*/  VIADD R3, R3, 0xd0 ;  /* 0x000000d003037836 */ /* 0x000fea0000000000 */
[----:B------:R-:W-:Y:S01]  /*5b60*/  PRMT R0, R0, 0x654, R3 ;  /* 0x0000065400007816 */ /* 0x000fe20000000003 */
[----:B------:R1:W2:Y:S04]  /*5b70*/  @P0 LDS.128 R160, [R6] ;  /* 0x0000000006a00984 */ /* 0x0002a80000000c00 */
[----:B------:R1:W3:Y:S04]  /*5b80*/  @P0 LDS.128 R168, [R4+0x20] ;  /* 0x0000200004a80984 */ /* 0x0002e80000000c00 */
[----:B------:R1:W4:Y:S04]  /*5b90*/  @P0 LDS.128 R164, [R5+0x10] ;  /* 0x0000100005a40984 */ /* 0x0003280000000c00 */
[----:B------:R1:W1:Y:S01]  /*5ba0*/  @P0 LDS.128 R172, [R2+0x10] ;  /* 0x0000100002ac0984 */ /* 0x0002620000000c00 */
[C---:B------:R-:W-:Y:S01]  /*5bb0*/  ISETP.NE.AND P0, PT, R186.reuse, 0x2, PT ;  /* 0x00000002ba00780c */ /* 0x040fe20003f05270 */
[----:B------:R-:W-:Y:S01]  /*5bc0*/  @!PT LDS RZ, [RZ] ;  /* 0x00000000fffff984 */ /* 0x000fe20000000800 */
[----:B------:R-:W-:Y:S01]  /*5bd0*/  @!PT LDS RZ, [RZ] ;  /* 0x00000000fffff984 */ /* 0x000fe20000000800 */
[----:B------:R-:W-:Y:S01]  /*5be0*/  @!PT LDS RZ, [RZ] ;  /* 0x00000000fffff984 */ /* 0x000fe20000000800 */
[----:B------:R-:W-:Y:S01]  /*5bf0*/  @!PT LDS RZ, [RZ] ;  /* 0x00000000fffff984 */ /* 0x000fe20000000800 */
[----:B------:R5:W-:Y:S06]  /*5c00*/  MEMBAR.ALL.CTA ;  /* 0x0000000000007992 */ /* 0x000bec0000008000 */
[----:B-----5:R-:W5:Y:S01]  /*5c10*/  FENCE.VIEW.ASYNC.S ;  /* 0x00000000000073c6 */ /* 0x020f620000000000 */
[----:B------:R-:W-:Y:S01]  /*5c20*/  SEL R186, R186, RZ, P0 ;  /* 0x000000ffbaba7207 */ /* 0x000fe20000000000 */
[----:B-----5:R5:W-:Y:S02]  /*5c30*/  SYNCS.ARRIVE.TRANS64.RED.A1T0 RZ, [R0+URZ], RZ ;  /* 0x000000ff00ff79a7 */ /* 0x020be400081004ff */
[----:B-----5:R-:W-:Y:S02]  /*5c40*/  SEL R0, RZ, 0x1, P0 ;  /* 0x00000001ff007807 */ /* 0x020fe40000000000 */
[----:B------:R-:W-:Y:S02]  /*5c50*/  ISETP.NE.AND P0, PT, R193, 0x2, PT ;  /* 0x00000002c100780c */ /* 0x000fe40003f05270 */
[----:B------:R-:W-:Y:S02]  /*5c60*/  LOP3.LUT R187, R187, R0, RZ, 0x3c, !PT ;  /* 0x00000000bbbb7212 */ /* 0x000fe400078e3cff */
[----:B------:R-:W-:Y:S02]  /*5c70*/  SEL R3, RZ, 0x1, P0 ;  /* 0x00000001ff037807 */ /* 0x000fe40000000000 */
[----:B------:R-:W-:Y:S02]  /*5c80*/  SEL R193, R193, RZ, P0 ;  /* 0x000000ffc1c17207 */ /* 0x000fe40000000000 */
[----:B-1234-:R-:W-:Y:S02]  /*5c90*/  LOP3.LUT R192, R192, R3, RZ, 0x3c, !PT ;  /* 0x00000003c0c07212 */ /* 0x01efe400078e3cff */
.L_x_99:
[----:B------:R-:W-:Y:S05]  /*5ca0*/  BSYNC B1 ;  /* 0x0000000000017941 */ /* 0x000fea0003800000 */
.L_x_98:
[----:B------:R-:W-:Y:S01]  /*5cb0*/  ISETP.NE.AND P1, PT, R206, RZ, PT ;  /* 0x000000ffce00720c */ /* 0x000fe20003f25270 */
[----:B------:R-:W-:Y:S01]  /*5cc0*/  IMAD.IADD R64, R70, 0x1, R71 ;  /* 0x0000000146407824 */ /* 0x000fe200078e0247 */
[----:B------:R-:W-:Y:S01]  /*5cd0*/  ISETP.NE.AND P0, PT, R205, RZ, PT ;  /* 0x000000ffcd00720c */ /* 0x000fe20003f05270 */
[----:B------:R-:W-:Y:S01]  /*5ce0*/  BSSY B0, `(.L_x_103) ;  /* 0x0000008000007945 */ /* 0x000fe20003800000 */
[----:B------:R-:W-:Y:S02]  /*5cf0*/  LEA R124, R72, UR41, 0x3 ;  /* 0x00000029487c7c11 */ /* 0x000fe4000f8e18ff */
[----:B------:R-:W-:Y:S02]  /*5d00*/  PLOP3.LUT P0, PT, P0, P1, PT, 0xf8, 0x8f ;  /* 0x00000000008f781c */ /* 0x000fe40000703f70 */
[----:B------:R-:W-:Y:S11]  /*5d10*/  SHF.R.U32.HI R0, RZ, 0x15, R64 ;  /* 0x00000015ff007819 */ /* 0x000ff60000011640 */
[----:B------:R-:W-:Y:S05]  /*5d20*/  @P0 BRA `(.L_x_104) ;  /* 0x00000000000c0947 */ /* 0x000fea0003800000 */
[----:B------:R-:W-:Y:S04]  /*5d30*/  SHF.L.U32 R3, R195, 0x1f, RZ ;  /* 0x0000001fc3037819 */ /* 0x000fe800000006ff */
[----:B------:R-:W1:Y:S02]  /*5d40*/  SYNCS.PHASECHK.TRANS64.TRYWAIT P0, [R124+URZ+0x110], R3 ;  /* 0x000110037c0075a7 */ /* 0x000e6400080011ff */
[----:B-1----:R-:W-:Y:S05]  /*5d50*/  @!P0 BRA `(.L_x_105) ;  /* 0x0000008000dc8947 */ /* 0x002fea0003800000 */
.L_x_104:
[----:B------:R-:W-:Y:S05]  /*5d60*/  BSYNC B0 ;  /* 0x0000000000007941 */ /* 0x000fea0003800000 */
.L_x_103:
[----:B------:R-:W-:Y:S11]  /*5d70*/  LOP3.LUT P0, RZ, R0, 0x3, R201, 0x48, !PT ;  /* 0x0000000300ff7812 */ /* 0x000ff600078048c9 */
[----:B------:R-:W-:Y:S02]  /*5d80*/  @!UPT UIADD3 URZ, UPT, UPT, URZ, URZ, URZ ;  /* 0x000000fffffff290 */ /* 0x000fe4000fffe0ff */
[----:B------:R-:W-:Y:S05]  /*5d90*/  @!P0 BRA `(.L_x_106) ;  /* 0x0000000000408947 */ /* 0x000fea0003800000 */
[----:B------:R-:W2:Y:S01]  /*5da0*/  LDCU.64 UR8, c[0x4][0x70] ;  /* 0x01000e00ff0877ac */ /* 0x000ea20008000a00 */
[----:B-1----:R-:W-:Y:S01]  /*5db0*/  MOV R3, 0x0 ;  /* 0x0000000000037802 */ /* 0x002fe20000000f00 */
[----:B------:R-:W-:Y:S02]  /*5dc0*/  HFMA2 R12, -RZ, RZ, 0, 5.9604644775390625e-08 ;  /* 0x00000001ff0c7431 */ /* 0x000fe400000001ff */
[----:B------:R-:W-:Y:S02]  /*5dd0*/  IMAD.MOV.U32 R8, RZ, RZ, 0x192 ;  /* 0x00000192ff087424 */ /* 0x000fe400078e00ff */
[----:B------:R-:W-:Y:S01]  /*5de0*/  IMAD.MOV.U32 R13, RZ, RZ, RZ ;  /* 0x000000ffff0d7224 */ /* 0x000fe200078e00ff */
[----:B------:R-:W1:Y:S01]  /*5df0*/  LDCU.64 UR6, c[0x4][0x78] ;  /* 0x01000f00ff0677ac */ /* 0x000e620008000a00 */
[----:B------:R-:W3:Y:S01]  /*5e00*/  LDC.64 R2, c[0x4][R3] ;  /* 0x0100000003027b82 */ /* 0x000ee20000000a00 */
[----:B------:R-:W4:Y:S01]  /*5e10*/  LDCU.64 UR4, c[0x4][0x10] ;  /* 0x01000200ff0477ac */ /* 0x000f220008000a00 */
[----:B--2---:R-:W-:Y:S01]  /*5e20*/  MOV R5, UR9 ;  /* 0x0000000900057c02 */ /* 0x004fe20008000f00 */
[----:B------:R-:W-:Y:S01]  /*5e30*/  IMAD.U32 R4, RZ, RZ, UR8 ;  /* 0x00000008ff047e24 */ /* 0x000fe2000f8e00ff */
[----:B-1----:R-:W-:Y:S01]  /*5e40*/  MOV R7, UR7 ;  /* 0x0000000700077c02 */ /* 0x002fe20008000f00 */
[----:B------:R-:W-:Y:S01]  /*5e50*/  IMAD.U32 R6, RZ, RZ, UR6 ;  /* 0x00000006ff067e24 */ /* 0x000fe2000f8e00ff */
[----:B----4-:R-:W-:Y:S01]  /*5e60*/  MOV R11, UR5 ;  /* 0x00000005000b7c02 */ /* 0x010fe20008000f00 */
[----:B------:R-:W-:Y:S02]  /*5e70*/  IMAD.U32 R10, RZ, RZ, UR4 ;  /* 0x00000004ff0a7e24 */ /* 0x000fe4000f8e00ff */
[----:B------:R-:W-:Y:S07]  /*5e80*/  LEPC R20, `(.L_x_106) ;  /* 0x000000001014794e */ /* 0x000fee0000000000 */
[----:B---3--:R-:W-:Y:S05]  /*5e90*/  CALL.ABS.NOINC R2 ;  /* 0x0000000002007343 */ /* 0x008fea0003c00000 */
.L_x_106:
[----:B------:R-:W-:Y:S05]  /*5ea0*/  WARPSYNC.ALL ;  /* 0x0000000000007948 */ /* 0x000fea0003800000 */
[----:B------:R-:W-:Y:S01]  /*5eb0*/  R2UR UR4, R64 ;  /* 0x00000000400472ca */ /* 0x000fe200000e0000 */
[----:B------:R-:W-:Y:S01]  /*5ec0*/  BSSY.RECONVERGENT B1, `(.L_x_107) ;  /* 0x00002fc000017945 */ /* 0x000fe20003800200 */
[-C--:B------:R-:W-:Y:S02]  /*5ed0*/  F2FP.F16.E4M3.UNPACK_B R0, R170.reuse ;  /* 0x000000aaff00723e */ /* 0x080fe400020006ff */
[-C--:B------:R-:W-:Y:S02]  /*5ee0*/  F2FP.F16.E4M3.UNPACK_B R2, R171.reuse ;  /* 0x000000abff02723e */ /* 0x080fe400020006ff */
[----:B-1----:R-:W-:Y:S01]  /*5ef0*/  F2FP.F16.E4M3.UNPACK_B R3, R170.H1 ;  /* 0x000000aaff03723e */ /* 0x002fe200030006ff */
[--C-:B------:R-:W-:Y:S01]  /*5f00*/  HADD2.F32 R79, -RZ, R0.reuse.H0_H0 ;  /* 0x20000000ff4f7230 */ /* 0x100fe20000004100 */
[-C--:B------:R-:W-:Y:S01]  /*5f10*/  F2FP.F16.E4M3.UNPACK_B R126, R160.reuse ;  /* 0x000000a0ff7e723e */ /* 0x080fe200020006ff */
[----:B------:R-:W-:Y:S01]  /*5f20*/  HADD2.F32 R82, -RZ, R0.H1_H1 ;  /* 0x30000000ff527230 */ /* 0x000fe20000004100 */
[----:B------:R-:W-:Y:S01]  /*5f30*/  F2FP.F16.E4M3.UNPACK_B R0, R171.H1 ;  /* 0x000000abff00723e */ /* 0x000fe200030006ff */
[--C-:B------:R-:W-:Y:S01]  /*5f40*/  HADD2.F32 R83, -RZ, R2.reuse.H0_H0 ;  /* 0x20000002ff537230 */ /* 0x100fe20000004100 */
[----:B------:R-:W-:Y:S01]  /*5f50*/  F2FP.F16.E4M3.UNPACK_B R128, R160.H1 ;  /* 0x000000a0ff80723e */ /* 0x000fe200030006ff */
[----:B------:R-:W1:Y:S01]  /*5f60*/  LDTM.x64 R4, tmem[UR4] ;  /* 0x00000004000479ee */ /* 0x000e620008340000 */
[----:B------:R-:W-:Y:S01]  /*5f70*/  HADD2.F32 R86, -RZ, R2.H1_H1 ;  /* 0x30000002ff567230 */ /* 0x000fe20000004100 */
[----:B------:R-:W-:Y:S01]  /*5f80*/  F2FP.F16.E4M3.UNPACK_B R2, R172 ;  /* 0x000000acff02723e */ /* 0x000fe200020006ff */
[--C-:B------:R-:W-:Y:S01]  /*5f90*/  HADD2.F32 R85, -RZ, R0.reuse.H0_H0 ;  /* 0x20000000ff557230 */ /* 0x100fe20000004100 */
[----:B------:R-:W-:Y:S01]  /*5fa0*/  F2FP.F16.E4M3.UNPACK_B R130, R161 ;  /* 0x000000a1ff82723e */ /* 0x000fe200020006ff */
[----:B------:R-:W-:Y:S01]  /*5fb0*/  HADD2.F32 R88, -RZ, R0.H1_H1 ;  /* 0x30000000ff587230 */ /* 0x000fe20000004100 */
[----:B------:R-:W-:Y:S01]  /*5fc0*/  F2FP.F16.E4M3.UNPACK_B R0, R173 ;  /* 0x000000adff00723e */ /* 0x000fe200020006ff */
[--C-:B------:R-:W-:Y:S01]  /*5fd0*/  HADD2.F32 R87, -RZ, R2.reuse.H0_H0 ;  /* 0x20000002ff577230 */ /* 0x100fe20000004100 */
[----:B------:R-:W-:Y:S01]  /*5fe0*/  F2FP.F16.E4M3.UNPACK_B R132, R161.H1 ;  /* 0x000000a1ff84723e */ /* 0x000fe200030006ff */
[----:B------:R-:W-:Y:S01]  /*5ff0*/  HADD2.F32 R90, -RZ, R2.H1_H1 ;  /* 0x30000002ff5a7230 */ /* 0x000fe20000004100 */
[----:B------:R-:W-:Y:S01]  /*6000*/  F2FP.F16.E4M3.UNPACK_B R2, R173.H1 ;  /* 0x000000adff02723e */ /* 0x000fe200030006ff */
        /* <DEDUP_REMOVED lines=11> */
[----:B------:R-:W-:Y:S01]  /*60c0*/  F2FP.F16.E4M3.UNPACK_B R0, R175.H1 ;  /* 0x000000afff00723e */ /* 0x000fe200030006ff */
[--C-:B------:R-:W-:Y:S02]  /*60d0*/  HADD2.F32 R93, -RZ, R2.reuse.H0_H0 ;  /* 0x20000002ff5d7230 */ /* 0x100fe40000004100 */
[C---:B-1----:R-:W-:Y:S01]  /*60e0*/  FMUL R7, R74.reuse, R7 ;  /* 0x000000074a077220 */ /* 0x042fe20000400000 */
[----:B------:R-:W-:Y:S01]  /*60f0*/  HADD2.F32 R96, -RZ, R2.H1_H1 ;  /* 0x30000002ff607230 */ /* 0x000fe20000004100 */
[----:B------:R-:W-:Y:S01]  /*6100*/  F2FP.F16.E4M3.UNPACK_B R2, R175 ;  /* 0x000000afff02723e */ /* 0x000fe200020006ff */
[--C-:B------:R-:W-:Y:S02]  /*6110*/  HADD2.F32 R89, -RZ, R3.reuse.H0_H0 ;  /* 0x20000003ff597230 */ /* 0x100fe40000004100 */
[C---:B------:R-:W-:Y:S01]  /*6120*/  FMUL R11, R74.reuse, R11 ;  /* 0x0000000b4a0b7220 */ /* 0x040fe20000400000 */
[----:B------:R-:W-:Y:S01]  /*6130*/  HADD2.F32 R92, -RZ, R3.H1_H1 ;  /* 0x30000003ff5c7230 */ /* 0x000fe20000004100 */
[----:B------:R-:W-:Y:S01]  /*6140*/  F2FP.F16.E4M3.UNPACK_B R3, R174.H1 ;  /* 0x000000aeff03723e */ /* 0x000fe200030006ff */
[--C-:B------:R-:W-:Y:S01]  /*6150*/  HADD2.F32 R101, -RZ, R0.reuse.H0_H0 ;  /* 0x20000000ff657230 */ /* 0x100fe20000004100 */
[----:B------:R-:W-:Y:S01]  /*6160*/  F2FP.F16.E4M3.UNPACK_B R140, R163.H1 ;  /* 0x000000a3ff8c723e */ /* 0x000fe200030006ff */
[----:B------:R-:W-:Y:S02]  /*6170*/  HADD2.F32 R104, -RZ, R0.H1_H1 ;  /* 0x30000000ff687230 */ /* 0x000fe40000004100 */
[C---:B------:R-:W-:Y:S01]  /*6180*/  FMUL R0, R74.reuse, R4 ;  /* 0x000000044a007220 */ /* 0x040fe20000400000 */
[----:B------:R-:W-:Y:S02]  /*6190*/  HADD2.F32 R125, -RZ, R126.H0_H0 ;  /* 0x2000007eff7d7230 */ /* 0x000fe40000004100 */
[C---:B------:R-:W-:Y:S01]  /*61a0*/  FMUL R4, R74.reuse, R8 ;  /* 0x000000084a047220 */ /* 0x040fe20000400000 */
[--C-:B------:R-:W-:Y:S02]  /*61b0*/  HADD2.F32 R99, -RZ, R2.reuse.H0_H0 ;  /* 0x20000002ff637230 */ /* 0x100fe40000004100 */
[C---:B------:R-:W-:Y:S01]  /*61c0*/  FMUL R8, R74.reuse, R12 ;  /* 0x0000000c4a087220 */ /* 0x040fe20000400000 */
[----:B------:R-:W-:Y:S02]  /*61d0*/  HADD2.F32 R102, -RZ, R2.H1_H1 ;  /* 0x30000002ff667230 */ /* 0x000fe40000004100 */
[C---:B------:R-:W-:Y:S01]  /*61e0*/  FMUL R2, R74.reuse, R5 ;  /* 0x000000054a027220 */ /* 0x040fe20000400000 */
[----:B------:R-:W-:Y:S02]  /*61f0*/  HADD2.F32 R127, -RZ, R126.H1_H1 ;  /* 0x3000007eff7f7230 */ /* 0x000fe40000004100 */
[C---:B------:R-:W-:Y:S01]  /*6200*/  FFMA R0, R123.reuse, R125, R0 ;  /* 0x0000007d7b007223 */ /* 0x040fe20000000000 */
[--C-:B------:R-:W-:Y:S02]  /*6210*/  HADD2.F32 R97, -RZ, R3.reuse.H0_H0 ;  /* 0x20000003ff617230 */ /* 0x100fe40000004100 */
[C---:B------:R-:W-:Y:S01]  /*6220*/  FMUL R5, R74.reuse, R9 ;  /* 0x000000094a057220 */ /* 0x040fe20000400000 */
[----:B------:R-:W-:Y:S02]  /*6230*/  HADD2.F32 R100, -RZ, R3.H1_H1 ;  /* 0x30000003ff647230 */ /* 0x000fe40000004100 */
[C---:B------:R-:W-:Y:S01]  /*6240*/  FMUL R3, R74.reuse, R6 ;  /* 0x000000064a037220 */ /* 0x040fe20000400000 */
[--C-:B------:R-:W-:Y:S02]  /*6250*/  HADD2.F32 R126, -RZ, R128.reuse.H0_H0 ;  /* 0x20000080ff7e7230 */ /* 0x100fe40000004100 */
[C---:B------:R-:W-:Y:S01]  /*6260*/  FFMA R2, R123.reuse, R127, R2 ;  /* 0x0000007f7b027223 */ /* 0x040fe20000000002 */
[----:B------:R-:W-:Y:S02]  /*6270*/  HADD2.F32 R128, -RZ, R128.H1_H1 ;  /* 0x30000080ff807230 */ /* 0x000fe40000004100 */
[C---:B------:R-:W-:Y:S01]  /*6280*/  FMUL R6, R74.reuse, R10 ;  /* 0x0000000a4a067220 */ /* 0x040fe20000400000 */
[--C-:B------:R-:W-:Y:S02]  /*6290*/  HADD2.F32 R129, -RZ, R130.reuse.H0_H0 ;  /* 0x20000082ff817230 */ /* 0x100fe40000004100 */
[C---:B------:R-:W-:Y:S01]  /*62a0*/  FFMA R3, R123.reuse, R126, R3 ;  /* 0x0000007e7b037223 */ /* 0x040fe20000000003 */
[----:B------:R-:W-:Y:S02]  /*62b0*/  HADD2.F32 R130, -RZ, R130.H1_H1 ;  /* 0x30000082ff827230 */ /* 0x000fe40000004100 */
[C---:B------:R-:W-:Y:S01]  /*62c0*/  FFMA R7, R123.reuse, R128, R7 ;  /* 0x000000807b077223 */ /* 0x040fe20000000007 */
[--C-:B------:R-:W-:Y:S02]  /*62d0*/  HADD2.F32 R131, -RZ, R132.reuse.H0_H0 ;  /* 0x20000084ff837230 */ /* 0x100fe40000004100 */
[C---:B------:R-:W-:Y:S01]  /*62e0*/  FFMA R4, R123.reuse, R129, R4 ;  /* 0x000000817b047223 */ /* 0x040fe20000000004 */
[----:B------:R-:W-:Y:S02]  /*62f0*/  HADD2.F32 R132, -RZ, R132.H1_H1 ;  /* 0x30000084ff847230 */ /* 0x000fe40000004100 */
[C---:B------:R-:W-:Y:S01]  /*6300*/  FMUL R9, R74.reuse, R13 ;  /* 0x0000000d4a097220 */ /* 0x040fe20000400000 */
[--C-:B------:R-:W-:Y:S02]  /*6310*/  HADD2.F32 R133, -RZ, R134.reuse.H0_H0 ;  /* 0x20000086ff857230 */ /* 0x100fe40000004100 */
[C---:B------:R-:W-:Y:S01]  /*6320*/  FFMA R5, R123.reuse, R130, R5 ;  /* 0x000000827b057223 */ /* 0x040fe20000000005 */
[----:B------:R-:W-:Y:S02]  /*6330*/  HADD2.F32 R134, -RZ, R134.H1_H1 ;  /* 0x30000086ff867230 */ /* 0x000fe40000004100 */
[C---:B------:R-:W-:Y:S01]  /*6340*/  FMUL R10, R74.reuse, R14 ;  /* 0x0000000e4a0a7220 */ /* 0x040fe20000400000 */
[--C-:B------:R-:W-:Y:S01]  /*6350*/  HADD2.F32 R135, -RZ, R136.reuse.H0_H0 ;  /* 0x20000088ff877230 */ /* 0x100fe20000004100 */
[----:B------:R-:W-:Y:S01]  /*6360*/  F2FP.F16.E4M3.UNPACK_B R142, R164 ;  /* 0x000000a4ff8e723e */ /* 0x000fe200020006ff */
[----:B------:R-:W-:Y:S02]  /*6370*/  HADD2.F32 R136, -RZ, R136.H1_H1 ;  /* 0x30000088ff887230 */ /* 0x000fe40000004100 */
[C---:B------:R-:W-:Y:S01]  /*6380*/  FFMA R6, R123.reuse, R131, R6 ;  /* 0x000000837b067223 */ /* 0x040fe20000000006 */
[--C-:B------:R-:W-:Y:S02]  /*6390*/  HADD2.F32 R137, -RZ, R138.reuse.H0_H0 ;  /* 0x2000008aff897230 */ /* 0x100fe40000004100 */
[C---:B------:R-:W-:Y:S01]  /*63a0*/  FMUL R15, R74.reuse, R15 ;  /* 0x0000000f4a0f7220 */ /* 0x040fe20000400000 */
[C---:B------:R-:W-:Y:S01]  /*63b0*/  FFMA R11, R123.reuse, R132, R11 ;  /* 0x000000847b0b7223 */ /* 0x040fe2000000000b */
[C---:B------:R-:W-:Y:S01]  /*63c0*/  FMUL R12, R74.reuse, R16 ;  /* 0x000000104a0c7220 */ /* 0x040fe20000400000 */
[----:B------:R-:W-:Y:S01]  /*63d0*/  F2FP.F16.E4M3.UNPACK_B R144, R164.H1 ;  /* 0x000000a4ff90723e */ /* 0x000fe200030006ff */
[----:B------:R-:W-:Y:S02]  /*63e0*/  HADD2.F32 R138, -RZ, R138.H1_H1 ;  /* 0x3000008aff8a7230 */ /* 0x000fe40000004100 */
[C---:B------:R-:W-:Y:S01]  /*63f0*/  FFMA R8, R123.reuse, R133, R8 ;  /* 0x000000857b087223 */ /* 0x040fe20000000008 */
[C---:B------:R-:W-:Y:S01]  /*6400*/  FMUL R13, R74.reuse, R17 ;  /* 0x000000114a0d7220 */ /* 0x040fe20000400000 */
[--C-:B------:R-:W-:Y:S02]  /*6410*/  HADD2.F32 R139, -RZ, R140.reuse.H0_H0 ;  /* 0x2000008cff8b7230 */ /* 0x100fe40000004100 */
[C---:B------:R-:W-:Y:S01]  /*6420*/  FFMA R9, R123.reuse, R134, R9 ;  /* 0x000000867b097223 */ /* 0x040fe20000000009 */
[----:B------:R-:W-:Y:S01]  /*6430*/  F2FP.F16.E4M3.UNPACK_B R146, R165 ;  /* 0x000000a5ff92723e */ /* 0x000fe200020006ff */
[C---:B------:R-:W-:Y:S01]  /*6440*/  FMUL R14, R74.reuse, R18 ;  /* 0x000000124a0e7220 */ /* 0x040fe20000400000 */
[----:B------:R-:W-:Y:S02]  /*6450*/  HADD2.F32 R140, -RZ, R140.H1_H1 ;  /* 0x3000008cff8c7230 */ /* 0x000fe40000004100 */
[C---:B------:R-:W-:Y:S01]  /*6460*/  FFMA R10, R123.reuse, R135, R10 ;  /* 0x000000877b0a7223 */ /* 0x040fe2000000000a */
[--C-:B------:R-:W-:Y:S02]  /*6470*/  HADD2.F32 R141, -RZ, R142.reuse.H0_H0 ;  /* 0x2000008eff8d7230 */ /* 0x100fe40000004100 */
[C---:B------:R-:W-:Y:S01]  /*6480*/  FMUL R19, R74.reuse, R19 ;  /* 0x000000134a137220 */ /* 0x040fe20000400000 */
[C---:B------:R-:W-:Y:S01]  /*6490*/  FFMA R15, R123.reuse, R136, R15 ;  /* 0x000000887b0f7223 */ /* 0x040fe2000000000f */
[----:B------:R-:W-:Y:S01]  /*64a0*/  F2FP.F16.E4M3.UNPACK_B R148, R165.H1 ;  /* 0x000000a5ff94723e */ /* 0x000fe200030006ff */
[C---:B------:R-:W-:Y:S01]  /*64b0*/  FMUL R16, R74.reuse, R20 ;  /* 0x000000144a107220 */ /* 0x040fe20000400000 */
        /* <DEDUP_REMOVED lines=12> */
[C---:B------:R-:W-:Y:S01]  /*6580*/  FMUL R20, R74.reuse, R24 ;  /* 0x000000184a147220 */ /* 0x040fe20000400000 */
[----:B------:R-:W-:Y:S01]  /*6590*/  HADD2.F32 R146, -RZ, R146.H1_H1 ;  /* 0x30000092ff927230 */ /* 0x000fe20000004100 */
[----:B------:R-:W-:Y:S01]  /*65a0*/  F2FP.F16.E4M3.UNPACK_B R152, R166.H1 ;  /* 0x000000a6ff98723e */ /* 0x000fe200030006ff */
[C---:B------:R-:W-:Y:S01]  /*65b0*/  FFMA R16, R123.reuse, R141, R16 ;  /* 0x0000008d7b107223 */ /* 0x040fe20000000010 */
[--C-:B------:R-:W-:Y:S02]  /*65c0*/  HADD2.F32 R147, -RZ, R148.reuse.H0_H0 ;  /* 0x20000094ff937230 */ /* 0x100fe40000004100 */
[C---:B------:R-:W-:Y:S01]  /*65d0*/  FMUL R21, R74.reuse, R25 ;  /* 0x000000194a157220 */ /* 0x040fe20000400000 */
[C---:B------:R-:W-:Y:S01]  /*65e0*/  FFMA R17, R123.reuse, R142, R17 ;  /* 0x0000008e7b117223 */ /* 0x040fe20000000011 */
[----:B------:R-:W-:Y:S02]  /*65f0*/  HADD2.F32 R148, -RZ, R148.H1_H1 ;  /* 0x30000094ff947230 */ /* 0x000fe40000004100 */
[C---:B------:R-:W-:Y:S01]  /*6600*/  FMUL R22, R74.reuse, R26 ;  /* 0x0000001a4a167220 */ /* 0x040fe20000400000 */
[C---:B------:R-:W-:Y:S01]  /*6610*/  FFMA R18, R123.reuse, R143, R18 ;  /* 0x0000008f7b127223 */ /* 0x040fe20000000012 */
[----:B------:R-:W-:Y:S01]  /*6620*/  F2FP.F16.E4M3.UNPACK_B R154, R167 ;  /* 0x000000a7ff9a723e */ /* 0x000fe200020006ff */
[--C-:B------:R-:W-:Y:S02]  /*6630*/  HADD2.F32 R149, -RZ, R150.reuse.H0_H0 ;  /* 0x20000096ff957230 */ /* 0x100fe40000004100 */
[C---:B------:R-:W-:Y:S01]  /*6640*/  FMUL R27, R74.reuse, R27 ;  /* 0x0000001b4a1b7220 */ /* 0x040fe20000400000 */
[C---:B------:R-:W-:Y:S01]  /*6650*/  FFMA R23, R123.reuse, R144, R23 ;  /* 0x000000907b177223 */ /* 0x040fe20000000017 */
[C---:B------:R-:W-:Y:S01]  /*6660*/  FMUL R24, R74.reuse, R28 ;  /* 0x0000001c4a187220 */ /* 0x040fe20000400000 */
[C---:B------:R-:W-:Y:S01]  /*6670*/  FFMA R20, R123.reuse, R145, R20 ;  /* 0x000000917b147223 */ /* 0x040fe20000000014 */
        /* <DEDUP_REMOVED lines=10> */
[C---:B------:R-:W-:Y:S01]  /*6720*/  FMUL R31, R74.reuse, R31 ;  /* 0x0000001f4a1f7220 */ /* 0x040fe20000400000 */
[--C-:B------:R-:W-:Y:S02]  /*6730*/  HADD2.F32 R153, -RZ, R154.reuse.H0_H0 ;  /* 0x2000009aff997230 */ /* 0x100fe40000004100 */
[C---:B------:R-:W-:Y:S01]  /*6740*/  FFMA R24, R123.reuse, R149, R24 ;  /* 0x000000957b187223 */ /* 0x040fe20000000018 */
[----:B------:R-:W-:Y:S01]  /*6750*/  F2FP.F16.E4M3.UNPACK_B R177, R168.H1 ;  /* 0x000000a8ffb1723e */ /* 0x000fe200030006ff */
[C---:B------:R-:W-:Y:S01]  /*6760*/  FMUL R28, R74.reuse, R32 ;  /* 0x000000204a1c7220 */ /* 0x040fe20000400000 */
[----:B------:R-:W-:Y:S02]  /*6770*/  HADD2.F32 R154, -RZ, R154.H1_H1 ;  /* 0x3000009aff9a7230 */ /* 0x000fe40000004100 */
[C---:B------:R-:W-:Y:S01]  /*6780*/  FMUL R29, R74.reuse, R33 ;  /* 0x000000214a1d7220 */ /* 0x040fe20000400000 */
[--C-:B------:R-:W-:Y:S02]  /*6790*/  HADD2.F32 R155, -RZ, R156.reuse.H0_H0 ;  /* 0x2000009cff9b7230 */ /* 0x100fe40000004100 */
[C---:B------:R-:W-:Y:S01]  /*67a0*/  FFMA R25, R123.reuse, R150, R25 ;  /* 0x000000967b197223 */ /* 0x040fe20000000019 */
[C---:B------:R-:W-:Y:S01]  /*67b0*/  FMUL R30, R74.reuse, R34 ;  /* 0x000000224a1e7220 */ /* 0x040fe20000400000 */
[----:B------:R-:W-:Y:S02]  /*67c0*/  HADD2.F32 R156, -RZ, R156.H1_H1 ;  /* 0x3000009cff9c7230 */ /* 0x000fe40000004100 */
[C---:B------:R-:W-:Y:S01]  /*67d0*/  FFMA R26, R123.reuse, R151, R26 ;  /* 0x000000977b1a7223 */ /* 0x040fe2000000001a */
[----:B------:R-:W-:Y:S01]  /*67e0*/  F2FP.F16.E4M3.UNPACK_B R176, R169 ;  /* 0x000000a9ffb0723e */ /* 0x000fe200020006ff */
[--C-:B------:R-:W-:Y:S02]  /*67f0*/  HADD2.F32 R157, -RZ, R158.reuse.H0_H0 ;  /* 0x2000009eff9d7230 */ /* 0x100fe40000004100 */
[C---:B------:R-:W-:Y:S01]  /*6800*/  FMUL R35, R74.reuse, R35 ;  /* 0x000000234a237220 */ /* 0x040fe20000400000 */
[C---:B------:R-:W-:Y:S01]  /*6810*/  FFMA R31, R123.reuse, R152, R31 ;  /* 0x000000987b1f7223 */ /* 0x040fe2000000001f */
[----:B------:R-:W-:Y:S02]  /*6820*/  HADD2.F32 R158, -RZ, R158.H1_H1 ;  /* 0x3000009eff9e7230 */ /* 0x000fe40000004100 */
[C---:B------:R-:W-:Y:S01]  /*6830*/  FMUL R32, R74.reuse, R36 ;  /* 0x000000244a207220 */ /* 0x040fe20000400000 */
[C---:B------:R-:W-:Y:S01]  /*6840*/  FFMA R28, R123.reuse, R153, R28 ;  /* 0x000000997b1c7223 */ /* 0x040fe2000000001c */
[----:B------:R-:W-:Y:S01]  /*6850*/  F2FP.F16.E4M3.UNPACK_B R159, R169.H1 ;  /* 0x000000a9ff9f723e */ /* 0x000fe200030006ff */
[--C-:B------:R-:W-:Y:S02]  /*6860*/  HADD2.F32 R69, -RZ, R177.reuse.H0_H0 ;  /* 0x200000b1ff457230 */ /* 0x100fe40000004100 */
[C---:B------:R-:W-:Y:S01]  /*6870*/  FMUL R33, R74.reuse, R37 ;  /* 0x000000254a217220 */ /* 0x040fe20000400000 */
[C---:B------:R-:W-:Y:S01]  /*6880*/  FFMA R29, R123.reuse, R154, R29 ;  /* 0x0000009a7b1d7223 */ /* 0x040fe2000000001d */
[C---:B------:R-:W-:Y:S01]  /*6890*/  FMUL R34, R74.reuse, R38 ;  /* 0x000000264a227220 */ /* 0x040fe20000400000 */
[C---:B------:R-:W-:Y:S01]  /*68a0*/  FFMA R30, R123.reuse, R155, R30 ;  /* 0x0000009b7b1e7223 */ /* 0x040fe2000000001e */
[----:B------:R-:W-:Y:S02]  /*68b0*/  HADD2.F32 R76, -RZ, R177.H1_H1 ;  /* 0x300000b1ff4c7230 */ /* 0x000fe40000004100 */
[C---:B------:R-:W-:Y:S01]  /*68c0*/  FFMA R35, R123.reuse, R156, R35 ;  /* 0x0000009c7b237223 */ /* 0x040fe20000000023 */
[--C-:B------:R-:W-:Y:S02]  /*68d0*/  HADD2.F32 R75, -RZ, R176.reuse.H0_H0 ;  /* 0x200000b0ff4b7230 */ /* 0x100fe40000004100 */
[C---:B------:R-:W-:Y:S01]  /*68e0*/  FMUL R39, R74.reuse, R39 ;  /* 0x000000274a277220 */ /* 0x040fe20000400000 */
[C---:B------:R-:W-:Y:S01]  /*68f0*/  FFMA R32, R123.reuse, R157, R32 ;  /* 0x0000009d7b207223 */ /* 0x040fe20000000020 */
[C---:B------:R-:W-:Y:S01]  /*6900*/  FMUL R36, R74.reuse, R40 ;  /* 0x000000284a247220 */ /* 0x040fe20000400000 */
[----:B------:R-:W-:Y:S02]  /*6910*/  HADD2.F32 R78, -RZ, R176.H1_H1 ;  /* 0x300000b0ff4e7230 */ /* 0x000fe40000004100 */
[C---:B------:R-:W-:Y:S01]  /*6920*/  FFMA R33, R123.reuse, R158, R33 ;  /* 0x0000009e7b217223 */ /* 0x040fe20000000021 */
[C---:B------:R-:W-:Y:S01]  /*6930*/  FMUL R37, R74.reuse, R41 ;  /* 0x000000294a257220 */ /* 0x040fe20000400000 */
[--C-:B------:R-:W-:Y:S02]  /*6940*/  HADD2.F32 R77, -RZ, R159.reuse.H0_H0 ;  /* 0x2000009fff4d7230 */ /* 0x100fe40000004100 */
[C---:B------:R-:W-:Y:S01]  /*6950*/  FFMA R34, R123.reuse, R69, R34 ;  /* 0x000000457b227223 */ /* 0x040fe20000000022 */
[C---:B------:R-:W-:Y:S01]  /*6960*/  FMUL R38, R74.reuse, R42 ;  /* 0x0000002a4a267220 */ /* 0x040fe20000400000 */
[----:B------:R-:W-:Y:S02]  /*6970*/  HADD2.F32 R80, -RZ, R159.H1_H1 ;  /* 0x3000009fff507230 */ /* 0x000fe40000004100 */
[C---:B------:R-:W-:Y:S01]  /*6980*/  FMUL R43, R74.reuse, R43 ;  /* 0x0000002b4a2b7220 */ /* 0x040fe20000400000 */
[C---:B------:R-:W-:Y:S01]  /*6990*/  FFMA R39, R123.reuse, R76, R39 ;  /* 0x0000004c7b277223 */ /* 0x040fe20000000027 */
        /* <DEDUP_REMOVED lines=44> */
[----:B------:R-:W-:Y:S02]  /*6c60*/  HFMA2 R64, -RZ, RZ, 3.7421875, 0 ;  /* 0x437c0000ff407431 */ /* 0x000fe400000001ff */
[C---:B------:R-:W-:Y:S01]  /*6c70*/  FMUL R62, R74.reuse, R66 ;  /* 0x000000424a3e7220 */ /* 0x040fe20000400000 */
[C---:B------:R-:W-:Y:S01]  /*6c80*/  FFMA R58, R123.reuse, R97, R58 ;  /* 0x000000617b3a7223 */ /* 0x040fe2000000003a */
[----:B------:R-:W-:Y:S01]  /*6c90*/  MOV R117, 0x3bbb989d ;  /* 0x3bbb989d00757802 */ /* 0x000fe20000000f00 */
[C---:B------:R-:W-:Y:S01]  /*6ca0*/  FFMA R63, R123.reuse, R100, R63 ;  /* 0x000000647b3f7223 */ /* 0x040fe2000000003f */
[----:B------:R-:W-:Y:S01]  /*6cb0*/  FMUL R67, R74, R67 ;  /* 0x000000434a437220 */ /* 0x000fe20000400000 */
[C---:B------:R-:W-:Y:S01]  /*6cc0*/  FFMA R60, R123.reuse, R99, R60 ;  /* 0x000000637b3c7223 */ /* 0x040fe2000000003c */
[C---:B------:R-:W-:Y:S01]  /*6cd0*/  FFMA R61, R123.reuse, R102, R61 ;  /* 0x000000667b3d7223 */ /* 0x040fe2000000003d */
[C---:B------:R-:W-:Y:S01]  /*6ce0*/  FFMA R62, R123.reuse, R101, R62 ;  /* 0x000000657b3e7223 */ /* 0x040fe2000000003e */
[----:B------:R-:W-:Y:S01]  /*6cf0*/  FFMA R67, R123, R104, R67 ;  /* 0x000000687b437223 */ /* 0x000fe20000000043 */
[-C--:B------:R-:W-:Y:S01]  /*6d00*/  FFMA.SAT R65, R0, -R117.reuse, 0.5 ;  /* 0x3f00000000417423 */ /* 0x080fe20000002875 */
[----:B------:R-:W-:Y:S03]  /*6d10*/  ISETP.NE.AND P6, PT, R205, RZ, PT ;  /* 0x000000ffcd00720c */ /* 0x000fe60003fc5270 */
[-C--:B------:R-:W-:Y:S04]  /*6d20*/  FFMA.RM R66, R65, R64.reuse, 12582913 ;  /* 0x4b40000141427423 */ /* 0x080fe80000004040 */
[----:B------:R-:W-:Y:S04]  /*6d30*/  FADD R65, R66, -12583039 ;  /* 0xcb40007f42417421 */ /* 0x000fe80000000000 */
[----:B------:R-:W-:Y:S02]  /*6d40*/  FFMA R65, R0, -1.4426950216293334961, -R65 ;  /* 0xbfb8aa3b00417823 */ /* 0x000fe40000000841 */
[----:B------:R-:W-:Y:S01]  /*6d50*/  @P6 NOP ;  /* 0x0000000000006918 */ /* 0x000fe20000000000 */
[----:B------:R-:W-:Y:S01]  /*6d60*/  @P6 IADD3 R124, PT, PT, R124, 0x130, RZ ;  /* 0x000001307c7c6810 */ /* 0x000fe20007ffe0ff */
[----:B------:R-:W-:Y:S01]  /*6d70*/  FFMA R65, R0, -1.925963033500011079e-08, R65 ;  /* 0xb2a5706000417823 */ /* 0x000fe20000000041 */
[CC--:B------:R-:W-:Y:S03]  /*6d80*/  FFMA.SAT R69, R2.reuse, -R117.reuse, 0.5 ;  /* 0x3f00000002457423 */ /* 0x0c0fe60000002875 */
[----:B------:R-:W1:Y:S01]  /*6d90*/  MUFU.EX2 R118, R65 ;  /* 0x0000004100767308 */ /* 0x000e620000000800 */
[-C--:B------:R-:W-:Y:S04]  /*6da0*/  FFMA.RM R75, R69, R64.reuse, 12582913 ;  /* 0x4b400001454b7423 */ /* 0x080fe80000004040 */
[----:B------:R-:W-:Y:S04]  /*6db0*/  FADD R69, R75, -12583039 ;  /* 0xcb40007f4b457421 */ /* 0x000fe80000000000 */
[C---:B------:R-:W-:Y:S04]  /*6dc0*/  FFMA R69, R2.reuse, -1.4426950216293334961, -R69 ;  /* 0xbfb8aa3b02457823 */ /* 0x040fe80000000845 */
[----:B------:R-:W-:Y:S01]  /*6dd0*/  FFMA R69, R2, -1.925963033500011079e-08, R69 ;  /* 0xb2a5706002457823 */ /* 0x000fe20000000045 */
[-C--:B------:R-:W-:Y:S04]  /*6de0*/  FFMA.SAT R77, R3, -R117.reuse, 0.5 ;  /* 0x3f000000034d7423 */ /* 0x080fe80000002875 */
[-C--:B------:R-:W-:Y:S01]  /*6df0*/  FFMA.RM R76, R77, R64.reuse, 12582913 ;  /* 0x4b4000014d4c7423 */ /* 0x080fe20000004040 */
[----:B------:R-:W2:Y:S03]  /*6e00*/  MUFU.EX2 R69, R69 ;  /* 0x0000004500457308 */ /* 0x000ea60000000800 */
[----:B------:R-:W-:Y:S04]  /*6e10*/  FADD R0, R76, -12583039 ;  /* 0xcb40007f4c007421 */ /* 0x000fe80000000000 */
[C---:B------:R-:W-:Y:S04]  /*6e20*/  FFMA R0, R3.reuse, -1.4426950216293334961, -R0 ;  /* 0xbfb8aa3b03007823 */ /* 0x040fe80000000800 */
[----:B------:R-:W-:Y:S01]  /*6e30*/  FFMA R0, R3, -1.925963033500011079e-08, R0 ;  /* 0xb2a5706003007823 */ /* 0x000fe20000000000 */
[-C--:B------:R-:W-:Y:S03]  /*6e40*/  FFMA.SAT R3, R7, -R117.reuse, 0.5 ;  /* 0x3f00000007037423 */ /* 0x080fe60000002875 */
[----:B------:R-:W3:Y:S01]  /*6e50*/  MUFU.EX2 R119, R0 ;  /* 0x0000000000777308 */ /* 0x000ee20000000800 */
[-C--:B------:R-:W-:Y:S04]  /*6e60*/  FFMA.RM R77, R3, R64.reuse, 12582913 ;  /* 0x4b400001034d7423 */ /* 0x080fe80000004040 */
[----:B------:R-:W-:Y:S04]  /*6e70*/  FADD R2, R77, -12583039 ;  /* 0xcb40007f4d027421 */ /* 0x000fe80000000000 */
[C---:B------:R-:W-:Y:S04]  /*6e80*/  FFMA R2, R7.reuse, -1.4426950216293334961, -R2 ;  /* 0xbfb8aa3b07027823 */ /* 0x040fe80000000802 */
[----:B------:R-:W-:Y:S01]  /*6e90*/  FFMA R2, R7, -1.925963033500011079e-08, R2 ;  /* 0xb2a5706007027823 */ /* 0x000fe20000000002 */
[-C--:B------:R-:W-:Y:S03]  /*6ea0*/  FFMA.SAT R3, R4, -R117.reuse, 0.5 ;  /* 0x3f00000004037423 */ /* 0x080fe60000002875 */
[----:B------:R-:W4:Y:S01]  /*6eb0*/  MUFU.EX2 R120, R2 ;  /* 0x0000000200787308 */ /* 0x000f220000000800 */
[-C--:B------:R-:W-:Y:S04]  /*6ec0*/  FFMA.RM R78, R3, R64.reuse, 12582913 ;  /* 0x4b400001034e7423 */ /* 0x080fe80000004040 */
[----:B------:R-:W-:Y:S04]  /*6ed0*/  FADD R3, R78, -12583039 ;  /* 0xcb40007f4e037421 */ /* 0x000fe80000000000 */
[C---:B------:R-:W-:Y:S04]  /*6ee0*/  FFMA R3, R4.reuse, -1.4426950216293334961, -R3 ;  /* 0xbfb8aa3b04037823 */ /* 0x040fe80000000803 */
[----:B------:R-:W-:Y:S01]  /*6ef0*/  FFMA R3, R4, -1.925963033500011079e-08, R3 ;  /* 0xb2a5706004037823 */ /* 0x000fe20000000003 */
[-C--:B------:R-:W-:Y:S03]  /*6f00*/  FFMA.SAT R7, R5, -R117.reuse, 0.5 ;  /* 0x3f00000005077423 */ /* 0x080fe60000002875 */
[----:B------:R-:W5:Y:S01]  /*6f10*/  MUFU.EX2 R121, R3 ;  /* 0x0000000300797308 */ /* 0x000f620000000800 */
        /* <DEDUP_REMOVED lines=118> */
[-C--:B------:R-:W-:Y:S04]  /*7680*/  FFMA.SAT R27, R25, -R117.reuse, 0.5 ;  /* 0x3f000000191b7423 */ /* 0x080fe80000002875 */
[-C--:B------:R-:W-:Y:S04]  /*7690*/  FFMA.RM R99, R27, R64.reuse, 12582913 ;  /* 0x4b4000011b637423 */ /* 0x080fe80000004040 */
[----:B------:R-:W-:Y:S04]  /*76a0*/  FADD R24, R99, -12583039 ;  /* 0xcb40007f63187421 */ /* 0x000fe80000000000 */
[C---:B------:R-:W-:Y:S04]  /*76b0*/  FFMA R24, R25.reuse, -1.4426950216293334961, -R24 ;  /* 0xbfb8aa3b19187823 */ /* 0x040fe80000000818 */
[----:B------:R-:W-:Y:S01]  /*76c0*/  FFMA R24, R25, -1.925963033500011079e-08, R24 ;  /* 0xb2a5706019187823 */ /* 0x000fe20000000018 */
[-C--:B------:R-:W-:Y:S03]  /*76d0*/  FFMA.SAT R25, R26, -R117.reuse, 0.5 ;  /* 0x3f0000001a197423 */ /* 0x080fe60000002875 */
[----:B------:R-:W-:Y:S01]  /*76e0*/  MUFU.EX2 R143, R24 ;  /* 0x00000018008f7308 */ /* 0x000fe20000000800 */
        /* <DEDUP_REMOVED lines=44> */
[----:B------:R1:W-:Y:S01]  /*79b0*/  MUFU.EX2 R148, R32 ;  /* 0x0000002000947308 */ /* 0x0003e20000000800 */
[-C--:B------:R-:W-:Y:S04]  /*79c0*/  FFMA.RM R108, R33, R64.reuse, 12582913 ;  /* 0x4b400001216c7423 */ /* 0x080fe80000004040 */
[----:B------:R-:W-:Y:S04]  /*79d0*/  FADD R33, R108, -12583039 ;  /* 0xcb40007f6c217421 */ /* 0x000fe80000000000 */
[C---:B------:R-:W-:Y:S04]  /*79e0*/  FFMA R33, R34.reuse, -1.4426950216293334961, -R33 ;  /* 0xbfb8aa3b22217823 */ /* 0x040fe80000000821 */
[----:B------:R-:W-:Y:S01]  /*79f0*/  FFMA R33, R34, -1.925963033500011079e-08, R33 ;  /* 0xb2a5706022217823 */ /* 0x000fe20000000021 */
[-C--:B------:R-:W-:Y:S03]  /*7a00*/  FFMA.SAT R35, R39, -R117.reuse, 0.5 ;  /* 0x3f00000027237423 */ /* 0x080fe60000002875 */
[----:B------:R2:W-:Y:S01]  /*7a10*/  MUFU.EX2 R149, R33 ;  /* 0x0000002100957308 */ /* 0x0005e20000000800 */
[-C--:B------:R-:W-:Y:S01]  /*7a20*/  FFMA.RM R109, R35, R64.reuse, 12582913 ;  /* 0x4b400001236d7423 */ /* 0x080fe20000004040 */
[----:B-1----:R-:W-:Y:S03]  /*7a30*/  @P6 IADD3 R32, PT, PT, R72, 0x1, RZ ;  /* 0x0000000148206810 */ /* 0x002fe60007ffe0ff */
[----:B------:R-:W-:Y:S01]  /*7a40*/  FADD R34, R109, -12583039 ;  /* 0xcb40007f6d227421 */ /* 0x000fe20000000000 */
[C---:B------:R-:W-:Y:S03]  /*7a50*/  @P6 ISETP.NE.AND P0, PT, R32.reuse, 0x4, PT ;  /* 0x000000042000680c */ /* 0x040fe60003f05270 */
[C---:B------:R-:W-:Y:S01]  /*7a60*/  FFMA R34, R39.reuse, -1.4426950216293334961, -R34 ;  /* 0xbfb8aa3b27227823 */ /* 0x040fe20000000822 */
[----:B------:R-:W-:Y:S02]  /*7a70*/  @P6 SEL R72, R32, RZ, P0 ;  /* 0x000000ff20486207 */ /* 0x000fe40000000000 */
[----:B------:R-:W-:Y:S01]  /*7a80*/  SHF.L.U32 R32, R76, 0x17, RZ ;  /* 0x000000174c207819 */ /* 0x000fe200000006ff */
[----:B------:R-:W-:Y:S01]  /*7a90*/  FFMA R34, R39, -1.925963033500011079e-08, R34 ;  /* 0xb2a5706027227823 */ /* 0x000fe20000000022 */
[-C--:B------:R-:W-:Y:S03]  /*7aa0*/  FFMA.SAT R35, R36, -R117.reuse, 0.5 ;  /* 0x3f00000024237423 */ /* 0x080fe60000002875 */
[----:B------:R1:W-:Y:S01]  /*7ab0*/  MUFU.EX2 R150, R34 ;  /* 0x0000002200967308 */ /* 0x0003e20000000800 */
[-C--:B------:R-:W-:Y:S01]  /*7ac0*/  FFMA.RM R110, R35, R64.reuse, 12582913 ;  /* 0x4b400001236e7423 */ /* 0x080fe20000004040 */
[----:B--2---:R-:W-:Y:S03]  /*7ad0*/  MOV R33, UR37 ;  /* 0x0000002500217c02 */ /* 0x004fe60008000f00 */
[----:B------:R-:W-:Y:S01]  /*7ae0*/  FADD R35, R110, -12583039 ;  /* 0xcb40007f6e237421 */ /* 0x000fe20000000000 */
[----:B------:R-:W-:Y:S03]  /*7af0*/  @P6 PRMT R33, R33, 0x654, R124 ;  /* 0x0000065421216816 */ /* 0x000fe6000000007c */
[C---:B------:R-:W-:Y:S01]  /*7b00*/  FFMA R35, R36.reuse, -1.4426950216293334961, -R35 ;  /* 0xbfb8aa3b24237823 */ /* 0x040fe20000000823 */
[----:B------:R2:W-:Y:S03]  /*7b10*/  @P6 SYNCS.ARRIVE.TRANS64.RED.A1T0 RZ, [R33+URZ], RZ ;  /* 0x000000ff21ff69a7 */ /* 0x0005e600081004ff */
[----:B------:R-:W-:Y:S01]  /*7b20*/  FFMA R35, R36, -1.925963033500011079e-08, R35 ;  /* 0xb2a5706024237823 */ /* 0x000fe20000000023 */
[-C--:B------:R-:W-:Y:S03]  /*7b30*/  FFMA.SAT R39, R37, -R117.reuse, 0.5 ;  /* 0x3f00000025277423 */ /* 0x080fe60000002875 */
[----:B------:R-:W-:Y:S01]  /*7b40*/  MUFU.EX2 R151, R35 ;  /* 0x0000002300977308 */ /* 0x000fe20000000800 */
[----:B------:R-:W-:Y:S01]  /*7b50*/  FFMA.RM R111, R39, R64, 12582913 ;  /* 0x4b400001276f7423 */ /* 0x000fe20000004040 */
[----:B-1----:R-:W-:Y:S03]  /*7b60*/  @P6 SEL R34, RZ, 0x1, P0 ;  /* 0x00000001ff226807 */ /* 0x002fe60000000000 */
[----:B------:R-:W-:Y:S01]  /*7b70*/  FADD R36, R111, -12583039 ;  /* 0xcb40007f6f247421 */ /* 0x000fe20000000000 */
[----:B------:R-:W-:Y:S03]  /*7b80*/  @P6 LOP3.LUT R195, R195, R34, RZ, 0x3c, !PT ;  /* 0x00000022c3c36212 */ /* 0x000fe600078e3cff */
[C---:B------:R-:W-:Y:S04]  /*7b90*/  FFMA R36, R37.reuse, -1.4426950216293334961, -R36 ;  /* 0xbfb8aa3b25247823 */ /* 0x040fe80000000824 */
[----:B------:R-:W-:Y:S01]  /*7ba0*/  FFMA R36, R37, -1.925963033500011079e-08, R36 ;  /* 0xb2a5706025247823 */ /* 0x000fe20000000024 */
[-C--:B------:R-:W-:Y:S01]  /*7bb0*/  FFMA.SAT R37, R38, -R117.reuse, 0.5 ;  /* 0x3f00000026257423 */ /* 0x080fe20000002875 */
[----:B--2---:R-:W-:Y:S02]  /*7bc0*/  SHF.L.U32 R33, R81, 0x17, RZ ;  /* 0x0000001751217819 */ /* 0x004fe400000006ff */
        /* <DEDUP_REMOVED lines=33> */
[CC--:B------:R-:W-:Y:S03]  /*7de0*/  FFMA.SAT R43, R44.reuse, -R117.reuse, 0.5 ;  /* 0x3f0000002c2b7423 */ /* 0x0c0fe60000002875 */
        /* <DEDUP_REMOVED lines=12> */
[----:B------:R1:W-:Y:S01]  /*7eb0*/  MUFU.EX2 R158, R0 ;  /* 0x00000000009e7308 */ /* 0x0003e20000000800 */
[-C--:B------:R-:W-:Y:S04]  /*7ec0*/  FFMA.RM R45, R3, R64.reuse, 12582913 ;  /* 0x4b400001032d7423 */ /* 0x080fe80000004040 */
[----:B------:R-:W-:Y:S04]  /*7ed0*/  FADD R3, R45, -12583039 ;  /* 0xcb40007f2d037421 */ /* 0x000fe80000000000 */
[C---:B------:R-:W-:Y:S04]  /*7ee0*/  FFMA R3, R46.reuse, -1.4426950216293334961, -R3 ;  /* 0xbfb8aa3b2e037823 */ /* 0x040fe80000000803 */
[----:B------:R-:W-:Y:S01]  /*7ef0*/  FFMA R3, R46, -1.925963033500011079e-08, R3 ;  /* 0xb2a570602e037823 */ /* 0x000fe20000000003 */
[-C--:B------:R-:W-:Y:S01]  /*7f00*/  FFMA.SAT R5, R51, -R117.reuse, 0.5 ;  /* 0x3f00000033057423 */ /* 0x080fe20000002875 */
[----:B-1----:R-:W-:Y:S03]  /*7f10*/  SHF.L.U32 R0, R75, 0x17, RZ ;  /* 0x000000174b007819 */ /* 0x002fe600000006ff */
[-C--:B------:R-:W-:Y:S04]  /*7f20*/  FFMA.RM R46, R5, R64.reuse, 12582913 ;  /* 0x4b400001052e7423 */ /* 0x080fe80000004040 */
[----:B------:R-:W-:Y:S04]  /*7f30*/  FADD R2, R46, -12583039 ;  /* 0xcb40007f2e027421 */ /* 0x000fe80000000000 */
[C---:B------:R-:W-:Y:S04]  /*7f40*/  FFMA R2, R51.reuse, -1.4426950216293334961, -R2 ;  /* 0xbfb8aa3b33027823 */ /* 0x040fe80000000802 */
[----:B------:R-:W-:Y:S01]  /*7f50*/  FFMA R2, R51, -1.925963033500011079e-08, R2 ;  /* 0xb2a5706033027823 */ /* 0x000fe20000000002 */
[CC--:B------:R-:W-:Y:S04]  /*7f60*/  FFMA.SAT R5, R48.reuse, -R117.reuse, 0.5 ;  /* 0x3f00000030057423 */ /* 0x0c0fe80000002875 */
        /* <DEDUP_REMOVED lines=10> */
[CC--:B------:R-:W-:Y:S01]  /*8010*/  FFMA.SAT R7, R50.reuse, -R117.reuse, 0.5 ;  /* 0x3f00000032077423 */ /* 0x0c0fe20000002875 */
[----:B-1----:R-:W-:Y:S03]  /*8020*/  SHF.L.U32 R5, R83, 0x17, RZ ;  /* 0x0000001753057819 */ /* 0x002fe600000006ff */
        /* <DEDUP_REMOVED lines=9> */
[CC--:B------:R-:W-:Y:S04]  /*80c0*/  FFMA.SAT R9, R52.reuse, -R117.reuse, 0.5 ;  /* 0x3f00000034097423 */ /* 0x0c0fe80000002875 */
[-C--:B------:R-:W-:Y:S01]  /*80d0*/  FFMA.RM R55, R9, R64.reuse, 12582913 ;  /* 0x4b40000109377423 */ /* 0x080fe20000004040 */
[----:B------:R-:W-:Y:S03]  /*80e0*/  MUFU.EX2 R6, R6 ;  /* 0x0000000600067308 */ /* 0x000fe60000000800 */
[----:B------:R-:W-:Y:S04]  /*80f0*/  FADD R9, R55, -12583039 ;  /* 0xcb40007f37097421 */ /* 0x000fe80000000000 */
[C---:B------:R-:W-:Y:S04]  /*8100*/  FFMA R9, R52.reuse, -1.4426950216293334961, -R9 ;  /* 0xbfb8aa3b34097823 */ /* 0x040fe80000000809 */
[----:B------:R-:W-:Y:S01]  /*8110*/  FFMA R9, R52, -1.925963033500011079e-08, R9 ;  /* 0xb2a5706034097823 */ /* 0x000fe20000000009 */
[-C--:B------:R-:W-:Y:S01]  /*8120*/  FFMA.SAT R11, R53, -R117.reuse, 0.5 ;  /* 0x3f000000350b7423 */ /* 0x080fe20000002875 */
[----:B------:R1:W2:Y:S03]  /*8130*/  MUFU.EX2 R52, R23 ;  /* 0x0000001700347308 */ /* 0x0002a60000000800 */
        /* <DEDUP_REMOVED lines=13> */
[----:B------:R-:W-:Y:S03]  /*8210*/  FADD R10, R22, -12583039 ;  /* 0xcb40007f160a7421 */ /* 0x000fe60000000000 */
[----:B------:R-:W-:Y:S01]  /*8220*/  MUFU.EX2 R11, R11 ;  /* 0x0000000b000b7308 */ /* 0x000fe20000000800 */
[C---:B------:R-:W-:Y:S04]  /*8230*/  FFMA R10, R59.reuse, -1.4426950216293334961, -R10 ;  /* 0xbfb8aa3b3b0a7823 */ /* 0x040fe8000000080a */
[----:B------:R-:W-:Y:S01]  /*8240*/  FFMA R10, R59, -1.925963033500011079e-08, R10 ;  /* 0xb2a570603b0a7823 */ /* 0x000fe2000000000a */
[CC--:B------:R-:W-:Y:S04]  /*8250*/  FFMA.SAT R13, R56.reuse, -R117.reuse, 0.5 ;  /* 0x3f000000380d7423 */ /* 0x0c0fe80000002875 */
[----:B------:R4:W2:Y:S01]  /*8260*/  MUFU.EX2 R59, R29 ;  /* 0x0000001d003b7308 */ /* 0x0008a20000000800 */
[-C--:B-1----:R-:W-:Y:S04]  /*8270*/  FFMA.RM R23, R13, R64.reuse, 12582913 ;  /* 0x4b4000010d177423 */ /* 0x082fe80000004040 */
[----:B------:R-:W-:Y:S05]  /*8280*/  FADD R13, R23, -12583039 ;  /* 0xcb40007f170d7421 */ /* 0x000fea0000000000 */
[----:B------:R-:W-:Y:S01]  /*8290*/  MUFU.EX2 R10, R10 ;  /* 0x0000000a000a7308 */ /* 0x000fe20000000800 */
[C---:B------:R-:W-:Y:S04]  /*82a0*/  FFMA R13, R56.reuse, -1.4426950216293334961, -R13 ;  /* 0xbfb8aa3b380d7823 */ /* 0x040fe8000000080d */
[----:B------:R-:W-:Y:S01]  /*82b0*/  FFMA R13, R56, -1.925963033500011079e-08, R13 ;  /* 0xb2a57060380d7823 */ /* 0x000fe2000000000d */
[-C--:B------:R-:W-:Y:S04]  /*82c0*/  FFMA.SAT R15, R57, -R117.reuse, 0.5 ;  /* 0x3f000000390f7423 */ /* 0x080fe80000002875 */
[----:B------:R1:W2:Y:S01]  /*82d0*/  MUFU.EX2 R56, R31 ;  /* 0x0000001f00387308 */ /* 0x0002a20000000800 */
[-C--:B------:R-:W-:Y:S04]  /*82e0*/  FFMA.RM R24, R15, R64.reuse, 12582913 ;  /* 0x4b4000010f187423 */ /* 0x080fe80000004040 */
[----:B------:R-:W-:Y:S05]  /*82f0*/  FADD R12, R24, -12583039 ;  /* 0xcb40007f180c7421 */ /* 0x000fea0000000000 */
[----:B------:R-:W-:Y:S01]  /*8300*/  MUFU.EX2 R13, R13 ;  /* 0x0000000d000d7308 */ /* 0x000fe20000000800 */
        /* <DEDUP_REMOVED lines=8> */
[-C--:B------:R-:W-:Y:S04]  /*8390*/  FFMA.SAT R17, R63, -R117.reuse, 0.5 ;  /* 0x3f0000003f117423 */ /* 0x080fe80000002875 */
[-C--:B------:R-:W-:Y:S01]  /*83a0*/  FFMA.RM R26, R17, R64.reuse, 12582913 ;  /* 0x4b400001111a7423 */ /* 0x080fe20000004040 */
[----:B------:R-:W-:Y:S03]  /*83b0*/  MUFU.EX2 R15, R15 ;  /* 0x0000000f000f7308 */ /* 0x000fe60000000800 */
[----:B------:R-:W-:Y:S04]  /*83c0*/  FADD R14, R26, -12583039 ;  /* 0xcb40007f1a0e7421 */ /* 0x000fe80000000000 */
[C---:B------:R-:W-:Y:S04]  /*83d0*/  FFMA R14, R63.reuse, -1.4426950216293334961, -R14 ;  /* 0xbfb8aa3b3f0e7823 */ /* 0x040fe8000000080e */
[----:B------:R-:W-:Y:S01]  /*83e0*/  FFMA R14, R63, -1.925963033500011079e-08, R14 ;  /* 0xb2a570603f0e7823 */ /* 0x000fe2000000000e */
[CC--:B------:R-:W-:Y:S01]  /*83f0*/  FFMA.SAT R17, R60.reuse, -R117.reuse, 0.5 ;  /* 0x3f0000003c117423 */ /* 0x0c0fe20000002875 */
[----:B------:R-:W2:Y:S03]  /*8400*/  MUFU.EX2 R63, R37 ;  /* 0x00000025003f7308 */ /* 0x000ea60000000800 */
[-C--:B---3--:R-:W-:Y:S04]  /*8410*/  FFMA.RM R27, R17, R64.reuse, 12582913 ;  /* 0x4b400001111b7423 */ /* 0x088fe80000004040 */
[----:B------:R-:W-:Y:S03]  /*8420*/  FADD R17, R27, -12583039 ;  /* 0xcb40007f1b117421 */ /* 0x000fe60000000000 */
[----:B------:R-:W-:Y:S01]  /*8430*/  MUFU.EX2 R14, R14 ;  /* 0x0000000e000e7308 */ /* 0x000fe20000000800 */
[C---:B------:R-:W-:Y:S04]  /*8440*/  FFMA R17, R60.reuse, -1.4426950216293334961, -R17 ;  /* 0xbfb8aa3b3c117823 */ /* 0x040fe80000000811 */
[----:B------:R-:W-:Y:S01]  /*8450*/  FFMA R17, R60, -1.925963033500011079e-08, R17 ;  /* 0xb2a570603c117823 */ /* 0x000fe20000000011 */
[-C--:B------:R-:W-:Y:S04]  /*8460*/  FFMA.SAT R19, R61, -R117.reuse, 0.5 ;  /* 0x3f0000003d137423 */ /* 0x080fe80000002875 */
[----:B------:R-:W3:Y:S01]  /*8470*/  MUFU.EX2 R60, R39 ;  /* 0x00000027003c7308 */ /* 0x000ee20000000800 */
[-C--:B------:R-:W-:Y:S04]  /*8480*/  FFMA.RM R28, R19, R64.reuse, 12582913 ;  /* 0x4b400001131c7423 */ /* 0x080fe80000004040 */
[----:B------:R-:W-:Y:S05]  /*8490*/  FADD R16, R28, -12583039 ;  /* 0xcb40007f1c107421 */ /* 0x000fea0000000000 */
[----:B------:R-:W-:Y:S01]  /*84a0*/  MUFU.EX2 R17, R17 ;  /* 0x0000001100117308 */ /* 0x000fe20000000800 */
[C---:B------:R-:W-:Y:S04]  /*84b0*/  FFMA R16, R61.reuse, -1.4426950216293334961, -R16 ;  /* 0xbfb8aa3b3d107823 */ /* 0x040fe80000000810 */
[----:B------:R-:W-:Y:S01]  /*84c0*/  FFMA R16, R61, -1.925963033500011079e-08, R16 ;  /* 0xb2a570603d107823 */ /* 0x000fe20000000010 */
[CC--:B------:R-:W-:Y:S04]  /*84d0*/  FFMA.SAT R19, R62.reuse, -R117.reuse, 0.5 ;  /* 0x3f0000003e137423 */ /* 0x0c0fe80000002875 */
[-C--:B----4-:R-:W-:Y:S01]  /*84e0*/  FFMA.RM R29, R19, R64.reuse, 12582913 ;  /* 0x4b400001131d7423 */ /* 0x090fe20000004040 */
[----:B------:R-:W-:Y:S03]  /*84f0*/  MUFU.EX2 R16, R16 ;  /* 0x0000001000107308 */ /* 0x000fe60000000800 */
[----:B------:R-:W-:Y:S04]  /*8500*/  FADD R19, R29, -12583039 ;  /* 0xcb40007f1d137421 */ /* 0x000fe80000000000 */
[C---:B------:R-:W-:Y:S04]  /*8510*/  FFMA R19, R62.reuse, -1.4426950216293334961, -R19 ;  /* 0xbfb8aa3b3e137823 */ /* 0x040fe80000000813 */
[----:B------:R-:W-:Y:S01]  /*8520*/  FFMA R19, R62, -1.925963033500011079e-08, R19 ;  /* 0xb2a570603e137823 */ /* 0x000fe20000000013 */
[----:B-1----:R-:W-:Y:S04]  /*8530*/  FFMA.SAT R31, R67, -R117, 0.5 ;  /* 0x3f000000431f7423 */ /* 0x002fe80000002875 */
[----:B------:R-:W-:Y:S01]  /*8540*/  FFMA.RM R30, R31, R64, 12582913 ;  /* 0x4b4000011f1e7423 */ /* 0x000fe20000004040 */
[----:B------:R-:W-:Y:S01]  /*8550*/  SHF.L.U32 R31, R66, 0x17, RZ ;  /* 0x00000017421f7819 */ /* 0x000fe200000006ff */
[----:B------:R-:W-:Y:S02]  /*8560*/  MUFU.EX2 R19, R19 ;  /* 0x0000001300137308 */ /* 0x000fe40000000800 */
[----:B------:R-:W-:Y:S04]  /*8570*/  FADD R18, R30, -12583039 ;  /* 0xcb40007f1e127421 */ /* 0x000fe80000000000 */
[C---:B------:R-:W-:Y:S04]  /*8580*/  FFMA R18, R67.reuse, -1.4426950216293334961, -R18 ;  /* 0xbfb8aa3b43127823 */ /* 0x040fe80000000812 */
[----:B------:R1:W4:Y:S01]  /*8590*/  MUFU.EX2 R66, R3 ;  /* 0x0000000300427308 */ /* 0x0003220000000800 */
[----:B------:R-:W-:Y:S01]  /*85a0*/  FFMA R18, R67, -1.925963033500011079e-08, R18 ;  /* 0xb2a5706043127823 */ /* 0x000fe20000000012 */
[----:B------:R-:W-:Y:S05]  /*85b0*/  FFMA R35, R118, R31, 1 ;  /* 0x3f80000076237423 */ /* 0x000fea000000001f */
[----:B------:R-:W-:Y:S03]  /*85c0*/  IADD3 R31, PT, PT, R35, 0x1800000, RZ ;  /* 0x01800000231f7810 */ /* 0x000fe60007ffe0ff */
[----:B------:R5:W4:Y:S01]  /*85d0*/  MUFU.EX2 R67, R2 ;  /* 0x0000000200437308 */ /* 0x000b220000000800 */
[----:B-1----:R-:W-:Y:S01]  /*85e0*/  FFMA R3, R69, R0, 1 ;  /* 0x3f80000045037423 */ /* 0x002fe20000000000 */
[----:B------:R-:W-:Y:S01]  /*85f0*/  LOP3.LUT R0, R31, 0x7f800000, RZ, 0xc0, !PT ;  /* 0x7f8000001f007812 */ /* 0x000fe200078ec0ff */
[----:B------:R-:W-:Y:S01]  /*8600*/  FFMA R76, R119, R32, 1 ;  /* 0x3f800000774c7423 */ /* 0x000fe20000000020 */
[----:B------:R-:W-:Y:S02]  /*8610*/  SHF.L.U32 R31, R77, 0x17, RZ ;  /* 0x000000174d1f7819 */ /* 0x000fe400000006ff */
[----:B------:R-:W-:Y:S02]  /*8620*/  ISETP.GT.U32.AND P0, PT, R0, 0x1ffffff, PT ;  /* 0x01ffffff0000780c */ /* 0x000fe40003f04070 */
[----:B------:R-:W-:Y:S01]  /*8630*/  SHF.L.U32 R0, R78, 0x17, RZ ;  /* 0x000000174e007819 */ /* 0x000fe200000006ff */
[----:B------:R-:W-:Y:S01]  /*8640*/  FFMA R61, R120, R31, 1 ;  /* 0x3f800000783d7423 */ /* 0x000fe2000000001f */
[----:B------:R-:W-:Y:S01]  /*8650*/  SHF.L.U32 R31, R79, 0x17, RZ ;  /* 0x000000174f1f7819 */ /* 0x000fe200000006ff */
[----:B------:R1:W4:Y:S01]  /*8660*/  MUFU.EX2 R78, R4 ;  /* 0x00000004004e7308 */ /* 0x0003220000000800 */
[----:B-----5:R-:W-:Y:S01]  /*8670*/  SHF.L.U32 R2, R80, 0x17, RZ ;  /* 0x0000001750027819 */ /* 0x020fe200000006ff */
[----:B------:R-:W-:Y:S01]  /*8680*/  FFMA R124, R121, R0, 1 ;  /* 0x3f800000797c7423 */ /* 0x000fe20000000000 */
[----:B------:R-:W-:Y:S01]  /*8690*/  SHF.L.U32 R0, R82, 0x17, RZ ;  /* 0x0000001752007819 */ /* 0x000fe200000006ff */
[----:B------:R-:W-:Y:S01]  /*86a0*/  FFMA R121, R122, R31, 1 ;  /* 0x3f8000007a797423 */ /* 0x000fe2000000001f */
[----:B------:R-:W-:Y:S01]  /*86b0*/  SHF.L.U32 R31, R85, 0x17, RZ ;  /* 0x00000017551f7819 */ /* 0x000fe200000006ff */
[----:B------:R-:W-:Y:S01]  /*86c0*/  FFMA R62, R125, R2, 1 ;  /* 0x3f8000007d3e7423 */ /* 0x000fe20000000002 */
[----:B------:R-:W-:Y:S01]  /*86d0*/  SHF.L.U32 R2, R84, 0x17, RZ ;  /* 0x0000001754027819 */ /* 0x000fe200000006ff */
[----:B------:R-:W-:Y:S02]  /*86e0*/  FFMA R33, R126, R33, 1 ;  /* 0x3f8000007e217423 */ /* 0x000fe40000000021 */
[----:B------:R5:W4:Y:S01]  /*86f0*/  MUFU.EX2 R125, R7 ;  /* 0x00000007007d7308 */ /* 0x000b220000000800 */
[----:B------:R-:W-:Y:S01]  /*8700*/  FFMA R122, R127, R0, 1 ;  /* 0x3f8000007f7a7423 */ /* 0x000fe20000000000 */
[----:B------:R-:W-:Y:S01]  /*8710*/  SHF.L.U32 R0, R86, 0x17, RZ ;  /* 0x0000001756007819 */ /* 0x000fe200000006ff */
        /* <DEDUP_REMOVED lines=13> */
[----:B-1----:R-:W-:Y:S01]  /*87f0*/  SHF.L.U32 R4, R113, 0x17, RZ ;  /* 0x0000001771047819 */ /* 0x002fe200000006ff */
[----:B------:R-:W-:Y:S01]  /*8800*/  FFMA R42, R135, R0, 1 ;  /* 0x3f800000872a7423 */ /* 0x000fe20000000000 */
        /* <DEDUP_REMOVED lines=17> */
[----:B--2---:R-:W-:Y:S01]  /*8920*/  FFMA R34, R52, R7, 1 ;  /* 0x3f80000034227423 */ /* 0x004fe20000000007 */
        /* <DEDUP_REMOVED lines=19> */
[----:B------:R-:W-:Y:S01]  /*8a60*/  FFMA R36, R149, R0, 1 ;  /* 0x3f80000095247423 */ /* 0x000fe20000000000 */
[----:B------:R-:W-:Y:S01]  /*8a70*/  SHF.L.U32 R0, R110, 0x17, RZ ;  /* 0x000000176e007819 */ /* 0x000fe200000006ff */
[----:B------:R-:W-:Y:S01]  /*8a80*/  FFMA R37, R150, R9, 1 ;  /* 0x3f80000096257423 */ /* 0x000fe20000000009 */
[----:B------:R-:W-:Y:S02]  /*8a90*/  SHF.L.U32 R7, R115, 0x17, RZ ;  /* 0x0000001773077819 */ /* 0x000fe400000006ff */
        /* <DEDUP_REMOVED lines=9> */
[----:B---3--:R-:W-:Y:S01]  /*8b30*/  FFMA R82, R60, R5, 1 ;  /* 0x3f8000003c527423 */ /* 0x008fe20000000005 */
        /* <DEDUP_REMOVED lines=11> */
[----:B----4-:R-:W-:Y:S01]  /*8bf0*/  FFMA R48, R66, R5, 1 ;  /* 0x3f80000042307423 */ /* 0x010fe20000000005 */
        /* <DEDUP_REMOVED lines=11> */
[----:B------:R-:W1:Y:S01]  /*8cb0*/  MUFU.EX2 R6, R18 ;  /* 0x0000001200067308 */ /* 0x000e620000000800 */
[----:B------:R-:W-:Y:S01]  /*8cc0*/  FFMA R54, R90, R7, 1 ;  /* 0x3f8000005a367423 */ /* 0x000fe20000000007 */
[----:B------:R-:W-:Y:S01]  /*8cd0*/  SHF.L.U32 R7, R24, 0x17, RZ ;  /* 0x0000001718077819 */ /* 0x000fe200000006ff */
[----:B------:R-:W-:Y:S01]  /*8ce0*/  FFMA R55, R8, R9, 1 ;  /* 0x3f80000008377423 */ /* 0x000fe20000000009 */
[----:B------:R-:W-:Y:S01]  /*8cf0*/  FFMA R100, R11, R0, 1 ;  /* 0x3f8000000b647423 */ /* 0x000fe20000000000 */
[----:B------:R-:W-:Y:S01]  /*8d00*/  SHF.L.U32 R0, R27, 0x17, RZ ;  /* 0x000000171b007819 */ /* 0x000fe200000006ff */
[----:B------:R-:W-:Y:S01]  /*8d10*/  FFMA R93, R10, R5, 1 ;  /* 0x3f8000000a5d7423 */ /* 0x000fe20000000005 */
        /* <DEDUP_REMOVED lines=9> */
[----:B------:R-:W-:Y:S01]  /*8db0*/  FFMA R63, R16, R7, 1 ;  /* 0x3f800000103f7423 */ /* 0x000fe20000000007 */
[----:B------:R-:W-:Y:S02]  /*8dc0*/  FFMA R66, R19, R2, 1 ;  /* 0x3f80000013427423 */ /* 0x000fe40000000002 */
[----:B-1----:R-:W-:Y:S01]  /*8dd0*/  FFMA R65, R6, R9, 1 ;  /* 0x3f80000006417423 */ /* 0x002fe20000000009 */
[----:B------:R-:W-:Y:S06]  /*8de0*/  @P0 BRA `(.L_x_108) ;  /* 0x0000000000140947 */ /* 0x000fec0003800000 */
[----:B------:R-:W-:Y:S02]  /*8df0*/  MOV R101, R35 ;  /* 0x0000002300657202 */ /* 0x000fe40000000f00 */
[----:B------:R-:W-:Y:S02]  /*8e00*/  MOV R102, 0x8e20 ;  /* 0x00008e2000667802 */ /* 0x000fe40000000f00 */
[----:B------:R-:W-:Y:S05]  /*8e10*/  CALL.REL.NOINC `($__internal_3_$__cuda_sm20_rcp_rn_f32_slowpath) ;  /* 0x0000005000e47944 */ /* 0x000fea0003c00000 */
[----:B------:R-:W-:Y:S01]  /*8e20*/  MOV R0, R64 ;  /* 0x0000004000007202 */ /* 0x000fe20000000f00 */
[----:B------:R-:W-:Y:S05]  /*8e30*/  BRA `(.L_x_109) ;  /* 0x0000000000107947 */ /* 0x000fea0003800000 */
.L_x_108:
[----:B------:R-:W1:Y:S02]  /*8e40*/  MUFU.RCP R0, R35 ;  /* 0x0000002300007308 */ /* 0x000e640000001000 */
[----:B-1----:R-:W-:Y:S04]  /*8e50*/  FFMA R2, R35, R0, -1 ;  /* 0xbf80000023027423 */ /* 0x002fe80000000000 */
[----:B------:R-:W-:Y:S04]  /*8e60*/  FADD.FTZ R5, -R2, -RZ ;  /* 0x800000ff02057221 */ /* 0x000fe80000010100 */
[----:B------:R-:W-:Y:S07]  /*8e70*/  FFMA R0, R0, R5, R0 ;  /* 0x0000000500007223 */ /* 0x000fee0000000000 */
.L_x_109:
[----:B------:R-:W-:Y:S05]  /*8e80*/  BSYNC.RECONVERGENT B1 ;  /* 0x0000000000017941 */ /* 0x000fea0003800200 */
.L_x_107:
[----:B------:R-:W-:Y:S01]  /*8e90*/  VIADD R2, R3, 0x1800000 ;  /* 0x0180000003027836 */ /* 0x000fe20000000000 */
[----:B------:R-:W-:Y:S04]  /*8ea0*/  BSSY.RECONVERGENT B1, `(.L_x_110) ;  /* 0x000000e000017945 */ /* 0x000fe80003800200 */
[----:B------:R-:W-:Y:S04]  /*8eb0*/  LOP3.LUT R2, R2, 0x7f800000, RZ, 0xc0, !PT ;  /* 0x7f80000002027812 */ /* 0x000fe800078ec0ff */
[----:B------:R-:W-:Y:S11]  /*8ec0*/  ISETP.GT.U32.AND P0, PT, R2, 0x1ffffff, PT ;  /* 0x01ffffff0200780c */ /* 0x000ff60003f04070 */
[----:B------:R-:W-:Y:S02]  /*8ed0*/  @!UPT UIADD3 URZ, UPT, UPT, URZ, URZ, URZ ;  /* 0x000000fffffff290 */ /* 0x000fe4000fffe0ff */
[----:B------:R-:W-:Y:S05]  /*8ee0*/  @P0 BRA `(.L_x_111) ;  /* 0x0000000000140947 */ /* 0x000fea0003800000 */
[----:B------:R-:W-:Y:S02]  /*8ef0*/  MOV R101, R3 ;  /* 0x0000000300657202 */ /* 0x000fe40000000f00 */
[----:B------:R-:W-:Y:S02]  /*8f00*/  MOV R102, 0x8f20 ;  /* 0x00008f2000667802 */ /* 0x000fe40000000f00 */
[----:B------:R-:W-:Y:S05]  /*8f10*/  CALL.REL.NOINC `($__internal_3_$__cuda_sm20_rcp_rn_f32_slowpath) ;  /* 0x0000005000a47944 */ /* 0x000fea0003c00000 */
[----:B------:R-:W-:Y:S01]  /*8f20*/  MOV R2, R64 ;  /* 0x0000004000027202 */ /* 0x000fe20000000f00 */
[----:B------:R-:W-:Y:S05]  /*8f30*/  BRA `(.L_x_112) ;  /* 0x0000000000107947 */ /* 0x000fea0003800000 */
.L_x_111:
[----:B------:R-:W1:Y:S02]  /*8f40*/  MUFU.RCP R2, R3 ;  /* 0x0000000300027308 */ /* 0x000e640000001000 */
[----:B-1----:R-:W-:Y:S04]  /*8f50*/  FFMA R4, R3, R2, -1 ;  /* 0xbf80000003047423 */ /* 0x002fe80000000002 */
[----:B------:R-:W-:Y:S04]  /*8f60*/  FADD.FTZ R5, -R4, -RZ ;  /* 0x800000ff04057221 */ /* 0x000fe80000010100 */
[----:B------:R-:W-:Y:S07]  /*8f70*/  FFMA R2, R2, R5, R2 ;  /* 0x0000000502027223 */ /* 0x000fee0000000002 */
.L_x_112:
[----:B------:R-:W-:Y:S05]  /*8f80*/  BSYNC.RECONVERGENT B1 ;  /* 0x0000000000017941 */ /* 0x000fea0003800200 */
.L_x_110:
        /* <DEDUP_REMOVED lines=11> */
.L_x_114:
[----:B------:R-:W1:Y:S02]  /*9040*/  MUFU.RCP R3, R76 ;  /* 0x0000004c00037308 */ /* 0x000e640000001000 */
[----:B-1----:R-:W-:Y:S04]  /*9050*/  FFMA R4, R76, R3, -1 ;  /* 0xbf8000004c047423 */ /* 0x002fe80000000003 */
[----:B------:R-:W-:Y:S04]  /*9060*/  FADD.FTZ R4, -R4, -RZ ;  /* 0x800000ff04047221 */ /* 0x000fe80000010100 */
[----:B------:R-:W-:Y:S07]  /*9070*/  FFMA R3, R3, R4, R3 ;  /* 0x0000000403037223 */ /* 0x000fee0000000003 */
.L_x_115:
[----:B------:R-:W-:Y:S05]  /*9080*/  BSYNC.RECONVERGENT B1 ;  /* 0x0000000000017941 */ /* 0x000fea0003800200 */
.L_x_113:
        /* <DEDUP_REMOVED lines=11> */
.L_x_117:
[----:B------:R-:W1:Y:S02]  /*9140*/  MUFU.RCP R4, R61 ;  /* 0x0000003d00047308 */ /* 0x000e640000001000 */
[----:B-1----:R-:W-:Y:S04]  /*9150*/  FFMA R5, R61, R4, -1 ;  /* 0xbf8000003d057423 */ /* 0x002fe80000000004 */
[----:B------:R-:W-:Y:S04]  /*9160*/  FADD.FTZ R5, -R5, -RZ ;  /* 0x800000ff05057221 */ /* 0x000fe80000010100 */
[----:B------:R-:W-:Y:S07]  /*9170*/  FFMA R4, R4, R5, R4 ;  /* 0x0000000504047223 */ /* 0x000fee0000000004 */
.L_x_118:
[----:B------:R-:W-:Y:S05]  /*9180*/  BSYNC.RECONVERGENT B1 ;  /* 0x0000000000017941 */ /* 0x000fea0003800200 */
.L_x_116:
        /* <DEDUP_REMOVED lines=11> */
.L_x_120:
[----:B------:R-:W1:Y:S02]  /*9240*/  MUFU.RCP R5, R124 ;  /* 0x0000007c00057308 */ /* 0x000e640000001000 */
[----:B-1----:R-:W-:Y:S04]  /*9250*/  FFMA R6, R124, R5, -1 ;  /* 0xbf8000007c067423 */ /* 0x002fe80000000005 */
[----:B------:R-:W-:Y:S04]  /*9260*/  FADD.FTZ R6, -R6, -RZ ;  /* 0x800000ff06067221 */ /* 0x000fe80000010100 */
[----:B------:R-:W-:Y:S07]  /*9270*/  FFMA R5, R5, R6, R5 ;  /* 0x0000000605057223 */ /* 0x000fee0000000005 */
.L_x_121:
[----:B------:R-:W-:Y:S05]  /*9280*/  BSYNC.RECONVERGENT B1 ;  /* 0x0000000000017941 */ /* 0x000fea0003800200 */
.L_x_119:
        /* <DEDUP_REMOVED lines=11> */
.L_x_123:
[----:B------:R-:W1:Y:S02]  /*9340*/  MUFU.RCP R6, R121 ;  /* 0x0000007900067308 */ /* 0x000e640000001000 */
[----:B-1----:R-:W-:Y:S04]  /*9350*/  FFMA R7, R121, R6, -1 ;  /* 0xbf80000079077423 */ /* 0x002fe80000000006 */
[----:B------:R-:W-:Y:S04]  /*9360*/  FADD.FTZ R7, -R7, -RZ ;  /* 0x800000ff07077221 */ /* 0x000fe80000010100 */
[----:B------:R-:W-:Y:S07]  /*9370*/  FFMA R6, R6, R7, R6 ;  /* 0x0000000706067223 */ /* 0x000fee0000000006 */
.L_x_124:
[----:B------:R-:W-:Y:S05]  /*9380*/  BSYNC.RECONVERGENT B1 ;  /* 0x0000000000017941 */ /* 0x000fea0003800200 */
.L_x_122:
        /* <DEDUP_REMOVED lines=11> */
.L_x_126:
[----:B------:R-:W1:Y:S02]  /*9440*/  MUFU.RCP R7, R62 ;  /* 0x0000003e00077308 */ /* 0x000e640000001000 */
[----:B-1----:R-:W-:Y:S04]  /*9450*/  FFMA R8, R62, R7, -1 ;  /* 0xbf8000003e087423 */ /* 0x002fe80000000007 */
[----:B------:R-:W-:Y:S04]  /*9460*/  FADD.FTZ R8, -R8, -RZ ;  /* 0x800000ff08087221 */ /* 0x000fe80000010100 */
[----:B------:R-:W-:Y:S07]  /*9470*/  FFMA R7, R7, R8, R7 ;  /* 0x0000000807077223 */ /* 0x000fee0000000007 */
.L_x_127:
[----:B------:R-:W-:Y:S05]  /*9480*/  BSYNC.RECONVERGENT B1 ;  /* 0x0000000000017941 */ /* 0x000fea0003800200 */
.L_x_125:
        /* <DEDUP_REMOVED lines=11> */
.L_x_129:
[----:B------:R-:W1:Y:S02]  /*9540*/  MUFU.RCP R8, R33 ;  /* 0x0000002100087308 */ /* 0x000e640000001000 */
[----:B-1----:R-:W-:Y:S04]  /*9550*/  FFMA R9, R33, R8, -1 ;  /* 0xbf80000021097423 */ /* 0x002fe80000000008 */
[----:B------:R-:W-:Y:S04]  /*9560*/  FADD.FTZ R9, -R9, -RZ ;  /* 0x800000ff09097221 */ /* 0x000fe80000010100 */
[----:B------:R-:W-:Y:S07]  /*9570*/  FFMA R8, R8, R9, R8 ;  /* 0x0000000908087223 */ /* 0x000fee0000000008 */
.L_x_130:
[----:B------:R-:W-:Y:S05]  /*9580*/  BSYNC.RECONVERGENT B1 ;  /* 0x0000000000017941 */ /* 0x000fea0003800200 */
.L_x_128:
        /* <DEDUP_REMOVED lines=11> */
.L_x_132:
[----:B------:R-:W1:Y:S02]  /*9640*/  MUFU.RCP R9, R122 ;  /* 0x0000007a00097308 */ /* 0x000e640000001000 */
[----:B-1----:R-:W-:Y:S04]  /*9650*/  FFMA R10, R122, R9, -1 ;  /* 0xbf8000007a0a7423 */ /* 0x002fe80000000009 */
[----:B------:R-:W-:Y:S04]  /*9660*/  FADD.FTZ R10, -R10, -RZ ;  /* 0x800000ff0a0a7221 */ /* 0x000fe80000010100 */
[----:B------:R-:W-:Y:S07]  /*9670*/  FFMA R9, R9, R10, R9 ;  /* 0x0000000a09097223 */ /* 0x000fee0000000009 */
.L_x_133:
[----:B------:R-:W-:Y:S05]  /*9680*/  BSYNC.RECONVERGENT B1 ;  /* 0x0000000000017941 */ /* 0x000fea0003800200 */
.L_x_131:
        /* <DEDUP_REMOVED lines=11> */
.L_x_135:
[----:B------:R-:W1:Y:S02]  /*9740*/  MUFU.RCP R10, R119 ;  /* 0x00000077000a7308 */ /* 0x000e640000001000 */
[----:B-1----:R-:W-:Y:S04]  /*9750*/  FFMA R11, R119, R10, -1 ;  /* 0xbf800000770b7423 */ /* 0x002fe8000000000a */
[----:B------:R-:W-:Y:S04]  /*9760*/  FADD.FTZ R11, -R11, -RZ ;  /* 0x800000ff0b0b7221 */ /* 0x000fe80000010100 */
[----:B------:R-:W-:Y:S07]  /*9770*/  FFMA R10, R10, R11, R10 ;  /* 0x0000000b0a0a7223 */ /* 0x000fee000000000a */
.L_x_136:
[----:B------:R-:W-:Y:S05]  /*9780*/  BSYNC.RECONVERGENT B1 ;  /* 0x0000000000017941 */ /* 0x000fea0003800200 */
.L_x_134:
        /* <DEDUP_REMOVED lines=11> */
.L_x_138:
[----:B------:R-:W1:Y:S02]  /*9840*/  MUFU.RCP R11, R58 ;  /* 0x0000003a000b7308 */ /* 0x000e640000001000 */
[----:B-1----:R-:W-:Y:S04]  /*9850*/  FFMA R12, R58, R11, -1 ;  /* 0xbf8000003a0c7423 */ /* 0x002fe8000000000b */
[----:B------:R-:W-:Y:S04]  /*9860*/  FADD.FTZ R12, -R12, -RZ ;  /* 0x800000ff0c0c7221 */ /* 0x000fe80000010100 */
[----:B------:R-:W-:Y:S07]  /*9870*/  FFMA R11, R11, R12, R11 ;  /* 0x0000000c0b0b7223 */ /* 0x000fee000000000b */
.L_x_139:
[----:B------:R-:W-:Y:S05]  /*9880*/  BSYNC.RECONVERGENT B1 ;  /* 0x0000000000017941 */ /* 0x000fea0003800200 */
.L_x_137:
        /* <DEDUP_REMOVED lines=11> */
.L_x_141:
[----:B------:R-:W1:Y:S02]  /*9940*/  MUFU.RCP R12, R57 ;  /* 0x00000039000c7308 */ /* 0x000e640000001000 */
[----:B-1----:R-:W-:Y:S04]  /*9950*/  FFMA R13, R57, R12, -1 ;  /* 0xbf800000390d7423 */ /* 0x002fe8000000000c */
[----:B------:R-:W-:Y:S04]  /*9960*/  FADD.FTZ R13, -R13, -RZ ;  /* 0x800000ff0d0d7221 */ /* 0x000fe80000010100 */
[----:B------:R-:W-:Y:S07]  /*9970*/  FFMA R12, R12, R13, R12 ;  /* 0x0000000d0c0c7223 */ /* 0x000fee000000000c */
.L_x_142:
[----:B------:R-:W-:Y:S05]  /*9980*/  BSYNC.RECONVERGENT B1 ;  /* 0x0000000000017941 */ /* 0x000fea0003800200 */
.L_x_140:
        /* <DEDUP_REMOVED lines=11> */
.L_x_144:
[----:B------:R-:W1:Y:S02]  /*9a40*/  MUFU.RCP R13, R118 ;  /* 0x00000076000d7308 */ /* 0x000e640000001000 */
[----:B-1----:R-:W-:Y:S04]  /*9a50*/  FFMA R14, R118, R13, -1 ;  /* 0xbf800000760e7423 */ /* 0x002fe8000000000d */
[----:B------:R-:W-:Y:S04]  /*9a60*/  FADD.FTZ R14, -R14, -RZ ;  /* 0x800000ff0e0e7221 */ /* 0x000fe80000010100 */
[----:B------:R-:W-:Y:S07]  /*9a70*/  FFMA R13, R13, R14, R13 ;  /* 0x0000000e0d0d7223 */ /* 0x000fee000000000d */
.L_x_145:
[----:B------:R-:W-:Y:S05]  /*9a80*/  BSYNC.RECONVERGENT B1 ;  /* 0x0000000000017941 */ /* 0x000fea0003800200 */
.L_x_143:
        /* <DEDUP_REMOVED lines=11> */
.L_x_147:
[----:B------:R-:W1:Y:S02]  /*9b40*/  MUFU.RCP R14, R117 ;  /* 0x00000075000e7308 */ /* 0x000e640000001000 */
[----:B-1----:R-:W-:Y:S04]  /*9b50*/  FFMA R15, R117, R14, -1 ;  /* 0xbf800000750f7423 */ /* 0x002fe8000000000e */
[----:B------:R-:W-:Y:S04]  /*9b60*/  FADD.FTZ R15, -R15, -RZ ;  /* 0x800000ff0f0f7221 */ /* 0x000fe80000010100 */
[----:B------:R-:W-:Y:S07]  /*9b70*/  FFMA R14, R14, R15, R14 ;  /* 0x0000000f0e0e7223 */ /* 0x000fee000000000e */
.L_x_148:
[----:B------:R-:W-:Y:S05]  /*9b80*/  BSYNC.RECONVERGENT B1 ;  /* 0x0000000000017941 */ /* 0x000fea0003800200 */
.L_x_146:
        /* <DEDUP_REMOVED lines=11> */
.L_x_150:
[----:B------:R-:W1:Y:S02]  /*9c40*/  MUFU.RCP R15, R88 ;  /* 0x00000058000f7308 */ /* 0x000e640000001000 */
[----:B-1----:R-:W-:Y:S04]  /*9c50*/  FFMA R16, R88, R15, -1 ;  /* 0xbf80000058107423 */ /* 0x002fe8000000000f */
[----:B------:R-:W-:Y:S04]  /*9c60*/  FADD.FTZ R16, -R16, -RZ ;  /* 0x800000ff10107221 */ /* 0x000fe80000010100 */
[----:B------:R-:W-:Y:S07]  /*9c70*/  FFMA R15, R15, R16, R15 ;  /* 0x000000100f0f7223 */ /* 0x000fee000000000f */
.L_x_151:
[----:B------:R-:W-:Y:S05]  /*9c80*/  BSYNC.RECONVERGENT B1 ;  /* 0x0000000000017941 */ /* 0x000fea0003800200 */
.L_x_149:
        /* <DEDUP_REMOVED lines=11> */
.L_x_153:
[----:B------:R-:W1:Y:S02]  /*9d40*/  MUFU.RCP R16, R91 ;  /* 0x0000005b00107308 */ /* 0x000e640000001000 */
[----:B-1----:R-:W-:Y:S04]  /*9d50*/  FFMA R17, R91, R16, -1 ;  /* 0xbf8000005b117423 */ /* 0x002fe80000000010 */
[----:B------:R-:W-:Y:S04]  /*9d60*/  FADD.FTZ R17, -R17, -RZ ;  /* 0x800000ff11117221 */ /* 0x000fe80000010100 */
[----:B------:R-:W-:Y:S07]  /*9d70*/  FFMA R16, R16, R17, R16 ;  /* 0x0000001110107223 */ /* 0x000fee0000000010 */
.L_x_154:
[----:B------:R-:W-:Y:S05]  /*9d80*/  BSYNC.RECONVERGENT B1 ;  /* 0x0000000000017941 */ /* 0x000fea0003800200 */
.L_x_152:
        /* <DEDUP_REMOVED lines=11> */
.L_x_156:
[----:B------:R-:W1:Y:S02]  /*9e40*/  MUFU.RCP R17, R42 ;  /* 0x0000002a00117308 */ /* 0x000e640000001000 */
[----:B-1----:R-:W-:Y:S04]  /*9e50*/  FFMA R18, R42, R17, -1 ;  /* 0xbf8000002a127423 */ /* 0x002fe80000000011 */
[----:B------:R-:W-:Y:S04]  /*9e60*/  FADD.FTZ R18, -R18, -RZ ;  /* 0x800000ff12127221 */ /* 0x000fe80000010100 */
[----:B------:R-:W-:Y:S07]  /*9e70*/  FFMA R17, R17, R18, R17 ;  /* 0x0000001211117223 */ /* 0x000fee0000000011 */
.L_x_157:
[----:B------:R-:W-:Y:S05]  /*9e80*/  BSYNC.RECONVERGENT B1 ;  /* 0x0000000000017941 */ /* 0x000fea0003800200 */
.L_x_155:
        /* <DEDUP_REMOVED lines=11> */
.L_x_159:
[----:B------:R-:W1:Y:S02]  /*9f40*/  MUFU.RCP R18, R53 ;  /* 0x0000003500127308 */ /* 0x000e640000001000 */
[----:B-1----:R-:W-:Y:S04]  /*9f50*/  FFMA R19, R53, R18, -1 ;  /* 0xbf80000035137423 */ /* 0x002fe80000000012 */
[----:B------:R-:W-:Y:S04]  /*9f60*/  FADD.FTZ R19, -R19, -RZ ;  /* 0x800000ff13137221 */ /* 0x000fe80000010100 */
[----:B------:R-:W-:Y:S07]  /*9f70*/  FFMA R18, R18, R19, R18 ;  /* 0x0000001312127223 */ /* 0x000fee0000000012 */
.L_x_160:
[----:B------:R-:W-:Y:S05]  /*9f80*/  BSYNC.RECONVERGENT B1 ;  /* 0x0000000000017941 */ /* 0x000fea0003800200 */
.L_x_158:
        /* <DEDUP_REMOVED lines=11> */
.L_x_162:
[----:B------:R-:W1:Y:S02]  /*a040*/  MUFU.RCP R19, R120 ;  /* 0x0000007800137308 */ /* 0x000e640000001000 */
[----:B-1----:R-:W-:Y:S04]  /*a050*/  FFMA R20, R120, R19, -1 ;  /* 0xbf80000078147423 */ /* 0x002fe80000000013 */
[----:B------:R-:W-:Y:S04]  /*a060*/  FADD.FTZ R20, -R20, -RZ ;  /* 0x800000ff14147221 */ /* 0x000fe80000010100 */
[----:B------:R-:W-:Y:S07]  /*a070*/  FFMA R19, R19, R20, R19 ;  /* 0x0000001413137223 */ /* 0x000fee0000000013 */
.L_x_163:
[----:B------:R-:W-:Y:S05]  /*a080*/  BSYNC.RECONVERGENT B1 ;  /* 0x0000000000017941 */ /* 0x000fea0003800200 */
.L_x_161:
        /* <DEDUP_REMOVED lines=11> */
.L_x_165:
[----:B------:R-:W1:Y:S02]  /*a140*/  MUFU.RCP R20, R89 ;  /* 0x0000005900147308 */ /* 0x000e640000001000 */
[----:B-1----:R-:W-:Y:S04]  /*a150*/  FFMA R21, R89, R20, -1 ;  /* 0xbf80000059157423 */ /* 0x002fe80000000014 */
[----:B------:R-:W-:Y:S04]  /*a160*/  FADD.FTZ R21, -R21, -RZ ;  /* 0x800000ff15157221 */ /* 0x000fe80000010100 */
[----:B------:R-:W-:Y:S07]  /*a170*/  FFMA R20, R20, R21, R20 ;  /* 0x0000001514147223 */ /* 0x000fee0000000014 */
.L_x_166:
[----:B------:R-:W-:Y:S05]  /*a180*/  BSYNC.RECONVERGENT B1 ;  /* 0x0000000000017941 */ /* 0x000fea0003800200 */
.L_x_164:
        /* <DEDUP_REMOVED lines=11> */
.L_x_168:
[----:B------:R-:W1:Y:S02]  /*a240*/  MUFU.RCP R21, R38 ;  /* 0x0000002600157308 */ /* 0x000e640000001000 */
[----:B-1----:R-:W-:Y:S04]  /*a250*/  FFMA R22, R38, R21, -1 ;  /* 0xbf80000026167423 */ /* 0x002fe80000000015 */
[----:B------:R-:W-:Y:S04]  /*a260*/  FADD.FTZ R22, -R22, -RZ ;  /* 0x800000ff16167221 */ /* 0x000fe80000010100 */
[----:B------:R-:W-:Y:S07]  /*a270*/  FFMA R21, R21, R22, R21 ;  /* 0x0000001615157223 */ /* 0x000fee0000000015 */
.L_x_169:
[----:B------:R-:W-:Y:S05]  /*a280*/  BSYNC.RECONVERGENT B1 ;  /* 0x0000000000017941 */ /* 0x000fea0003800200 */
.L_x_167:
        /* <DEDUP_REMOVED lines=11> */
.L_x_171:
[----:B------:R-:W1:Y:S02]  /*a340*/  MUFU.RCP R22, R31 ;  /* 0x0000001f00167308 */ /* 0x000e640000001000 */
[----:B-1----:R-:W-:Y:S04]  /*a350*/  FFMA R23, R31, R22, -1 ;  /* 0xbf8000001f177423 */ /* 0x002fe80000000016 */
[----:B------:R-:W-:Y:S04]  /*a360*/  FADD.FTZ R23, -R23, -RZ ;  /* 0x800000ff17177221 */ /* 0x000fe80000010100 */
[----:B------:R-:W-:Y:S07]  /*a370*/  FFMA R22, R22, R23, R22 ;  /* 0x0000001716167223 */ /* 0x000fee0000000016 */
.L_x_172:
[----:B------:R-:W-:Y:S05]  /*a380*/  BSYNC.RECONVERGENT B1 ;  /* 0x0000000000017941 */ /* 0x000fea0003800200 */
.L_x_170:
        /* <DEDUP_REMOVED lines=11> */
.L_x_174:
[----:B------:R-:W1:Y:S02]  /*a440*/  MUFU.RCP R23, R98 ;  /* 0x0000006200177308 */ /* 0x000e640000001000 */
[----:B-1----:R-:W-:Y:S04]  /*a450*/  FFMA R24, R98, R23, -1 ;  /* 0xbf80000062187423 */ /* 0x002fe80000000017 */
[----:B------:R-:W-:Y:S04]  /*a460*/  FADD.FTZ R24, -R24, -RZ ;  /* 0x800000ff18187221 */ /* 0x000fe80000010100 */
[----:B------:R-:W-:Y:S07]  /*a470*/  FFMA R23, R23, R24, R23 ;  /* 0x0000001817177223 */ /* 0x000fee0000000017 */
.L_x_175:
[----:B------:R-:W-:Y:S05]  /*a480*/  BSYNC.RECONVERGENT B1 ;  /* 0x0000000000017941 */ /* 0x000fea0003800200 */
.L_x_173:
        /* <DEDUP_REMOVED lines=11> */
.L_x_177:
[----:B------:R-:W1:Y:S02]  /*a540*/  MUFU.RCP R24, R87 ;  /* 0x0000005700187308 */ /* 0x000e640000001000 */
[----:B-1----:R-:W-:Y:S04]  /*a550*/  FFMA R25, R87, R24, -1 ;  /* 0xbf80000057197423 */ /* 0x002fe80000000018 */
[----:B------:R-:W-:Y:S04]  /*a560*/  FADD.FTZ R25, -R25, -RZ ;  /* 0x800000ff19197221 */ /* 0x000fe80000010100 */
[----:B------:R-:W-:Y:S07]  /*a570*/  FFMA R24, R24, R25, R24 ;  /* 0x0000001918187223 */ /* 0x000fee0000000018 */
.L_x_178:
[----:B------:R-:W-:Y:S05]  /*a580*/  BSYNC.RECONVERGENT B1 ;  /* 0x0000000000017941 */ /* 0x000fea0003800200 */
.L_x_176:
        /* <DEDUP_REMOVED lines=11> */
.L_x_180:
[----:B------:R-:W1:Y:S02]  /*a640*/  MUFU.RCP R25, R34 ;  /* 0x0000002200197308 */ /* 0x000e640000001000 */
[----:B-1----:R-:W-:Y:S04]  /*a650*/  FFMA R26, R34, R25, -1 ;  /* 0xbf800000221a7423 */ /* 0x002fe80000000019 */
[----:B------:R-:W-:Y:S04]  /*a660*/  FADD.FTZ R26, -R26, -RZ ;  /* 0x800000ff1a1a7221 */ /* 0x000fe80000010100 */
[----:B------:R-:W-:Y:S07]  /*a670*/  FFMA R25, R25, R26, R25 ;  /* 0x0000001a19197223 */ /* 0x000fee0000000019 */
.L_x_181:
[----:B------:R-:W-:Y:S05]  /*a680*/  BSYNC.RECONVERGENT B1 ;  /* 0x0000000000017941 */ /* 0x000fea0003800200 */
.L_x_179:
        /* <DEDUP_REMOVED lines=11> */
.L_x_183:
[----:B------:R-:W1:Y:S02]  /*a740*/  MUFU.RCP R26, R43 ;  /* 0x0000002b001a7308 */ /* 0x000e640000001000 */
[----:B-1----:R-:W-:Y:S04]  /*a750*/  FFMA R27, R43, R26, -1 ;  /* 0xbf8000002b1b7423 */ /* 0x002fe8000000001a */
[----:B------:R-:W-:Y:S04]  /*a760*/  FADD.FTZ R27, -R27, -RZ ;  /* 0x800000ff1b1b7221 */ /* 0x000fe80000010100 */
[----:B------:R-:W-:Y:S07]  /*a770*/  FFMA R26, R26, R27, R26 ;  /* 0x0000001b1a1a7223 */ /* 0x000fee000000001a */
.L_x_184:
[----:B------:R-:W-:Y:S05]  /*a780*/  BSYNC.RECONVERGENT B1 ;  /* 0x0000000000017941 */ /* 0x000fea0003800200 */
.L_x_182:
        /* <DEDUP_REMOVED lines=11> */
.L_x_186:
[----:B------:R-:W1:Y:S02]  /*a840*/  MUFU.RCP R27, R86 ;  /* 0x00000056001b7308 */ /* 0x000e640000001000 */
[----:B-1----:R-:W-:Y:S04]  /*a850*/  FFMA R28, R86, R27, -1 ;  /* 0xbf800000561c7423 */ /* 0x002fe8000000001b */
[----:B------:R-:W-:Y:S04]  /*a860*/  FADD.FTZ R28, -R28, -RZ ;  /* 0x800000ff1c1c7221 */ /* 0x000fe80000010100 */
[----:B------:R-:W-:Y:S07]  /*a870*/  FFMA R27, R27, R28, R27 ;  /* 0x0000001c1b1b7223 */ /* 0x000fee000000001b */
.L_x_187:
[----:B------:R-:W-:Y:S05]  /*a880*/  BSYNC.RECONVERGENT B1 ;  /* 0x0000000000017941 */ /* 0x000fea0003800200 */
.L_x_185:
        /* <DEDUP_REMOVED lines=11> */
.L_x_189:
[----:B------:R-:W1:Y:S02]  /*a940*/  MUFU.RCP R28, R85 ;  /* 0x00000055001c7308 */ /* 0x000e640000001000 */
[----:B-1----:R-:W-:Y:S04]  /*a950*/  FFMA R29, R85, R28, -1 ;  /* 0xbf800000551d7423 */ /* 0x002fe8000000001c */
[----:B------:R-:W-:Y:S04]  /*a960*/  FADD.FTZ R29, -R29, -RZ ;  /* 0x800000ff1d1d7221 */ /* 0x000fe80000010100 */
[----:B------:R-:W-:Y:S07]  /*a970*/  FFMA R28, R28, R29, R28 ;  /* 0x0000001d1c1c7223 */ /* 0x000fee000000001c */
.L_x_190:
[----:B------:R-:W-:Y:S05]  /*a980*/  BSYNC.RECONVERGENT B1 ;  /* 0x0000000000017941 */ /* 0x000fea0003800200 */
.L_x_188:
        /* <DEDUP_REMOVED lines=11> */
.L_x_192:
[----:B------:R-:W1:Y:S02]  /*aa40*/  MUFU.RCP R29, R84 ;  /* 0x00000054001d7308 */ /* 0x000e640000001000 */
[----:B-1----:R-:W-:Y:S04]  /*aa50*/  FFMA R30, R84, R29, -1 ;  /* 0xbf800000541e7423 */ /* 0x002fe8000000001d */
[----:B------:R-:W-:Y:S04]  /*aa60*/  FADD.FTZ R30, -R30, -RZ ;  /* 0x800000ff1e1e7221 */ /* 0x000fe80000010100 */
[----:B------:R-:W-:Y:S07]  /*aa70*/  FFMA R29, R29, R30, R29 ;  /* 0x0000001e1d1d7223 */ /* 0x000fee000000001d */
.L_x_193:
[----:B------:R-:W-:Y:S05]  /*aa80*/  BSYNC.RECONVERGENT B1 ;  /* 0x0000000000017941 */ /* 0x000fea0003800200 */
.L_x_191:
        /* <DEDUP_REMOVED lines=11> */
.L_x_195:
[----:B------:R-:W1:Y:S02]  /*ab40*/  MUFU.RCP R30, R83 ;  /* 0x00000053001e7308 */ /* 0x000e640000001000 */
[----:B-1----:R-:W-:Y:S04]  /*ab50*/  FFMA R31, R83, R30, -1 ;  /* 0xbf800000531f7423 */ /* 0x002fe8000000001e */
[----:B------:R-:W-:Y:S04]  /*ab60*/  FADD.FTZ R31, -R31, -RZ ;  /* 0x800000ff1f1f7221 */ /* 0x000fe80000010100 */
[----:B------:R-:W-:Y:S07]  /*ab70*/  FFMA R30, R30, R31, R30 ;  /* 0x0000001f1e1e7223 */ /* 0x000fee000000001e */
.L_x_196:
[----:B------:R-:W-:Y:S05]  /*ab80*/  BSYNC.RECONVERGENT B1 ;  /* 0x0000000000017941 */ /* 0x000fea0003800200 */
.L_x_194:
        /* <DEDUP_REMOVED lines=11> */
.L_x_198:
[----:B------:R-:W1:Y:S02]  /*ac40*/  MUFU.RCP R31, R32 ;  /* 0x00000020001f7308 */ /* 0x000e640000001000 */
[----:B-1----:R-:W-:Y:S04]  /*ac50*/  FFMA R33, R32, R31, -1 ;  /* 0xbf80000020217423 */ /* 0x002fe8000000001f */
[----:B------:R-:W-:Y:S04]  /*ac60*/  FADD.FTZ R34, -R33, -RZ ;  /* 0x800000ff21227221 */ /* 0x000fe80000010100 */
[----:B------:R-:W-:Y:S07]  /*ac70*/  FFMA R31, R31, R34, R31 ;  /* 0x000000221f1f7223 */ /* 0x000fee000000001f */
.L_x_199:
[----:B------:R-:W-:Y:S05]  /*ac80*/  BSYNC.RECONVERGENT B1 ;  /* 0x0000000000017941 */ /* 0x000fea0003800200 */
.L_x_197:
        /* <DEDUP_REMOVED lines=11> */
.L_x_201:
[----:B------:R-:W1:Y:S02]  /*ad40*/  MUFU.RCP R32, R39 ;  /* 0x0000002700207308 */ /* 0x000e640000001000 */
[----:B-1----:R-:W-:Y:S04]  /*ad50*/  FFMA R33, R39, R32, -1 ;  /* 0xbf80000027217423 */ /* 0x002fe80000000020 */
[----:B------:R-:W-:Y:S04]  /*ad60*/  FADD.FTZ R33, -R33, -RZ ;  /* 0x800000ff21217221 */ /* 0x000fe80000010100 */
[----:B------:R-:W-:Y:S07]  /*ad70*/  FFMA R32, R32, R33, R32 ;  /* 0x0000002120207223 */ /* 0x000fee0000000020 */
.L_x_202:
[----:B------:R-:W-:Y:S05]  /*ad80*/  BSYNC.RECONVERGENT B1 ;  /* 0x0000000000017941 */ /* 0x000fea0003800200 */
.L_x_200:
        /* <DEDUP_REMOVED lines=11> */
.L_x_204:
[----:B------:R-:W1:Y:S02]  /*ae40*/  MUFU.RCP R33, R96 ;  /* 0x0000006000217308 */ /* 0x000e640000001000 */
[----:B-1----:R-:W-:Y:S04]  /*ae50*/  FFMA R34, R96, R33, -1 ;  /* 0xbf80000060227423 */ /* 0x002fe80000000021 */
[----:B------:R-:W-:Y:S04]  /*ae60*/  FADD.FTZ R34, -R34, -RZ ;  /* 0x800000ff22227221 */ /* 0x000fe80000010100 */
[----:B------:R-:W-:Y:S07]  /*ae70*/  FFMA R33, R33, R34, R33 ;  /* 0x0000002221217223 */ /* 0x000fee0000000021 */
.L_x_205:
[----:B------:R-:W-:Y:S05]  /*ae80*/  BSYNC.RECONVERGENT B1 ;  /* 0x0000000000017941 */ /* 0x000fea0003800200 */
.L_x_203:
        /* <DEDUP_REMOVED lines=11> */
.L_x_207:
[----:B------:R-:W1:Y:S02]  /*af40*/  MUFU.RCP R34, R81 ;  /* 0x0000005100227308 */ /* 0x000e640000001000 */
[----:B-1----:R-:W-:Y:S04]  /*af50*/  FFMA R35, R81, R34, -1 ;  /* 0xbf80000051237423 */ /* 0x002fe80000000022 */
[----:B------:R-:W-:Y:S04]  /*af60*/  FADD.FTZ R35, -R35, -RZ ;  /* 0x800000ff23237221 */ /* 0x000fe80000010100 */
[----:B------:R-:W-:Y:S07]  /*af70*/  FFMA R34, R34, R35, R34 ;  /* 0x0000002322227223 */ /* 0x000fee0000000022 */
.L_x_208:
[----:B------:R-:W-:Y:S05]  /*af80*/  BSYNC.RECONVERGENT B1 ;  /* 0x0000000000017941 */ /* 0x000fea0003800200 */
.L_x_206:
        /* <DEDUP_REMOVED lines=11> */
.L_x_210:
[----:B------:R-:W1:Y:S02]  /*b040*/  MUFU.RCP R35, R36 ;  /* 0x0000002400237308 */ /* 0x000e640000001000 */
[----:B-1----:R-:W-:Y:S04]  /*b050*/  FFMA R38, R36, R35, -1 ;  /* 0xbf80000024267423 */ /* 0x002fe80000000023 */
[----:B------:R-:W-:Y:S04]  /*b060*/  FADD.FTZ R38, -R38, -RZ ;  /* 0x800000ff26267221 */ /* 0x000fe80000010100 */
[----:B------:R-:W-:Y:S07]  /*b070*/  FFMA R35, R35, R38, R35 ;  /* 0x0000002623237223 */ /* 0x000fee0000000023 */
.L_x_211:
[----:B------:R-:W-:Y:S05]  /*b080*/  BSYNC.RECONVERGENT B1 ;  /* 0x0000000000017941 */ /* 0x000fea0003800200 */
.L_x_209:
        /* <DEDUP_REMOVED lines=11> */
.L_x_213:
[----:B------:R-:W1:Y:S02]  /*b140*/  MUFU.RCP R36, R37 ;  /* 0x0000002500247308 */ /* 0x000e640000001000 */
[----:B-1----:R-:W-:Y:S04]  /*b150*/  FFMA R38, R37, R36, -1 ;  /* 0xbf80000025267423 */ /* 0x002fe80000000024 */
[----:B------:R-:W-:Y:S04]  /*b160*/  FADD.FTZ R39, -R38, -RZ ;  /* 0x800000ff26277221 */ /* 0x000fe80000010100 */
[----:B------:R-:W-:Y:S07]  /*b170*/  FFMA R36, R36, R39, R36 ;  /* 0x0000002724247223 */ /* 0x000fee0000000024 */
.L_x_214:
[----:B------:R-:W-:Y:S05]  /*b180*/  BSYNC.RECONVERGENT B1 ;  /* 0x0000000000017941 */ /* 0x000fea0003800200 */
.L_x_212:
        /* <DEDUP_REMOVED lines=11> */
.L_x_216:
[----:B------:R-:W1:Y:S02]  /*b240*/  MUFU.RCP R37, R94 ;  /* 0x0000005e00257308 */ /* 0x000e640000001000 */
[----:B-1----:R-:W-:Y:S04]  /*b250*/  FFMA R38, R94, R37, -1 ;  /* 0xbf8000005e267423 */ /* 0x002fe80000000025 */
[----:B------:R-:W-:Y:S04]  /*b260*/  FADD.FTZ R38, -R38, -RZ ;  /* 0x800000ff26267221 */ /* 0x000fe80000010100 */
[----:B------:R-:W-:Y:S07]  /*b270*/  FFMA R37, R37, R38, R37 ;  /* 0x0000002625257223 */ /* 0x000fee0000000025 */
.L_x_217:
[----:B------:R-:W-:Y:S05]  /*b280*/  BSYNC.RECONVERGENT B1 ;  /* 0x0000000000017941 */ /* 0x000fea0003800200 */
.L_x_215:
        /* <DEDUP_REMOVED lines=11> */
.L_x_219:
[----:B------:R-:W1:Y:S02]  /*b340*/  MUFU.RCP R38, R79 ;  /* 0x0000004f00267308 */ /* 0x000e640000001000 */
[----:B-1----:R-:W-:Y:S04]  /*b350*/  FFMA R39, R79, R38, -1 ;  /* 0xbf8000004f277423 */ /* 0x002fe80000000026 */
[----:B------:R-:W-:Y:S04]  /*b360*/  FADD.FTZ R39, -R39, -RZ ;  /* 0x800000ff27277221 */ /* 0x000fe80000010100 */
[----:B------:R-:W-:Y:S07]  /*b370*/  FFMA R38, R38, R39, R38 ;  /* 0x0000002726267223 */ /* 0x000fee0000000026 */
.L_x_220:
[----:B------:R-:W-:Y:S05]  /*b380*/  BSYNC.RECONVERGENT B1 ;  /* 0x0000000000017941 */ /* 0x000fea0003800200 */
.L_x_218:
        /* <DEDUP_REMOVED lines=11> */
.L_x_222:
[----:B------:R-:W1:Y:S02]  /*b440*/  MUFU.RCP R39, R40 ;  /* 0x0000002800277308 */ /* 0x000e640000001000 */
[----:B-1----:R-:W-:Y:S04]  /*b450*/  FFMA R42, R40, R39, -1 ;  /* 0xbf800000282a7423 */ /* 0x002fe80000000027 */
[----:B------:R-:W-:Y:S04]  /*b460*/  FADD.FTZ R42, -R42, -RZ ;  /* 0x800000ff2a2a7221 */ /* 0x000fe80000010100 */
[----:B------:R-:W-:Y:S07]  /*b470*/  FFMA R39, R39, R42, R39 ;  /* 0x0000002a27277223 */ /* 0x000fee0000000027 */
.L_x_223:
[----:B------:R-:W-:Y:S05]  /*b480*/  BSYNC.RECONVERGENT B1 ;  /* 0x0000000000017941 */ /* 0x000fea0003800200 */
.L_x_221:
        /* <DEDUP_REMOVED lines=11> */
.L_x_225:
[----:B------:R-:W1:Y:S02]  /*b540*/  MUFU.RCP R40, R41 ;  /* 0x0000002900287308 */ /* 0x000e640000001000 */
[----:B-1----:R-:W-:Y:S04]  /*b550*/  FFMA R42, R41, R40, -1 ;  /* 0xbf800000292a7423 */ /* 0x002fe80000000028 */
[----:B------:R-:W-:Y:S04]  /*b560*/  FADD.FTZ R43, -R42, -RZ ;  /* 0x800000ff2a2b7221 */ /* 0x000fe80000010100 */
[----:B------:R-:W-:Y:S07]  /*b570*/  FFMA R40, R40, R43, R40 ;  /* 0x0000002b28287223 */ /* 0x000fee0000000028 */
.L_x_226:
[----:B------:R-:W-:Y:S05]  /*b580*/  BSYNC.RECONVERGENT B1 ;  /* 0x0000000000017941 */ /* 0x000fea0003800200 */
.L_x_224:
        /* <DEDUP_REMOVED lines=11> */
.L_x_228:
[----:B------:R-:W1:Y:S02]  /*b640*/  MUFU.RCP R41, R82 ;  /* 0x0000005200297308 */ /* 0x000e640000001000 */
[----:B-1----:R-:W-:Y:S04]  /*b650*/  FFMA R42, R82, R41, -1 ;  /* 0xbf800000522a7423 */ /* 0x002fe80000000029 */
[----:B------:R-:W-:Y:S04]  /*b660*/  FADD.FTZ R42, -R42, -RZ ;  /* 0x800000ff2a2a7221 */ /* 0x000fe80000010100 */
[----:B------:R-:W-:Y:S07]  /*b670*/  FFMA R41, R41, R42, R41 ;  /* 0x0000002a29297223 */ /* 0x000fee0000000029 */
.L_x_229:
[----:B------:R-:W-:Y:S05]  /*b680*/  BSYNC.RECONVERGENT B1 ;  /* 0x0000000000017941 */ /* 0x000fea0003800200 */
.L_x_227:
        /* <DEDUP_REMOVED lines=11> */
.L_x_231:
[----:B------:R-:W1:Y:S02]  /*b740*/  MUFU.RCP R42, R77 ;  /* 0x0000004d002a7308 */ /* 0x000e640000001000 */
[----:B-1----:R-:W-:Y:S04]  /*b750*/  FFMA R43, R77, R42, -1 ;  /* 0xbf8000004d2b7423 */ /* 0x002fe8000000002a */
[----:B------:R-:W-:Y:S04]  /*b760*/  FADD.FTZ R43, -R43, -RZ ;  /* 0x800000ff2b2b7221 */ /* 0x000fe80000010100 */
[----:B------:R-:W-:Y:S07]  /*b770*/  FFMA R42, R42, R43, R42 ;  /* 0x0000002b2a2a7223 */ /* 0x000fee000000002a */
.L_x_232:
[----:B------:R-:W-:Y:S05]  /*b780*/  BSYNC.RECONVERGENT B1 ;  /* 0x0000000000017941 */ /* 0x000fea0003800200 */
.L_x_230:
        /* <DEDUP_REMOVED lines=11> */
.L_x_234:
[----:B------:R-:W1:Y:S02]  /*b840*/  MUFU.RCP R43, R80 ;  /* 0x00000050002b7308 */ /* 0x000e640000001000 */
[----:B-1----:R-:W-:Y:S04]  /*b850*/  FFMA R44, R80, R43, -1 ;  /* 0xbf800000502c7423 */ /* 0x002fe8000000002b */
[----:B------:R-:W-:Y:S04]  /*b860*/  FADD.FTZ R44, -R44, -RZ ;  /* 0x800000ff2c2c7221 */ /* 0x000fe80000010100 */
[----:B------:R-:W-:Y:S07]  /*b870*/  FFMA R43, R43, R44, R43 ;  /* 0x0000002c2b2b7223 */ /* 0x000fee000000002b */
.L_x_235:
[----:B------:R-:W-:Y:S05]  /*b880*/  BSYNC.RECONVERGENT B1 ;  /* 0x0000000000017941 */ /* 0x000fea0003800200 */
.L_x_233:
        /* <DEDUP_REMOVED lines=11> */
.L_x_237:
[----:B------:R-:W1:Y:S02]  /*b940*/  MUFU.RCP R44, R75 ;  /* 0x0000004b002c7308 */ /* 0x000e640000001000 */
[----:B-1----:R-:W-:Y:S04]  /*b950*/  FFMA R45, R75, R44, -1 ;  /* 0xbf8000004b2d7423 */ /* 0x002fe8000000002c */
[----:B------:R-:W-:Y:S04]  /*b960*/  FADD.FTZ R45, -R45, -RZ ;  /* 0x800000ff2d2d7221 */ /* 0x000fe80000010100 */
[----:B------:R-:W-:Y:S07]  /*b970*/  FFMA R44, R44, R45, R44 ;  /* 0x0000002d2c2c7223 */ /* 0x000fee000000002c */
.L_x_238:
[----:B------:R-:W-:Y:S05]  /*b980*/  BSYNC.RECONVERGENT B1 ;  /* 0x0000000000017941 */ /* 0x000fea0003800200 */
.L_x_236:
        /* <DEDUP_REMOVED lines=11> */
.L_x_240:
[----:B------:R-:W1:Y:S02]  /*ba40*/  MUFU.RCP R45, R56 ;  /* 0x00000038002d7308 */ /* 0x000e640000001000 */
[----:B-1----:R-:W-:Y:S04]  /*ba50*/  FFMA R46, R56, R45, -1 ;  /* 0xbf800000382e7423 */ /* 0x002fe8000000002d */
[----:B------:R-:W-:Y:S04]  /*ba60*/  FADD.FTZ R46, -R46, -RZ ;  /* 0x800000ff2e2e7221 */ /* 0x000fe80000010100 */
[----:B------:R-:W-:Y:S07]  /*ba70*/  FFMA R45, R45, R46, R45 ;  /* 0x0000002e2d2d7223 */ /* 0x000fee000000002d */
.L_x_241:
[----:B------:R-:W-:Y:S05]  /*ba80*/  BSYNC.RECONVERGENT B1 ;  /* 0x0000000000017941 */ /* 0x000fea0003800200 */
.L_x_239:
        /* <DEDUP_REMOVED lines=11> */
.L_x_243:
[----:B------:R-:W1:Y:S02]  /*bb40*/  MUFU.RCP R46, R47 ;  /* 0x0000002f002e7308 */ /* 0x000e640000001000 */
[----:B-1----:R-:W-:Y:S04]  /*bb50*/  FFMA R49, R47, R46, -1 ;  /* 0xbf8000002f317423 */ /* 0x002fe8000000002e */
[----:B------:R-:W-:Y:S04]  /*bb60*/  FADD.FTZ R49, -R49, -RZ ;  /* 0x800000ff31317221 */ /* 0x000fe80000010100 */
[----:B------:R-:W-:Y:S07]  /*bb70*/  FFMA R46, R46, R49, R46 ;  /* 0x000000312e2e7223 */ /* 0x000fee000000002e */
.L_x_244:
[----:B------:R-:W-:Y:S05]  /*bb80*/  BSYNC.RECONVERGENT B1 ;  /* 0x0000000000017941 */ /* 0x000fea0003800200 */
.L_x_242:
        /* <DEDUP_REMOVED lines=11> */
.L_x_246:
[----:B------:R-:W1:Y:S02]  /*bc40*/  MUFU.RCP R47, R48 ;  /* 0x00000030002f7308 */ /* 0x000e640000001000 */
[----:B-1----:R-:W-:Y:S04]  /*bc50*/  FFMA R49, R48, R47, -1 ;  /* 0xbf80000030317423 */ /* 0x002fe8000000002f */
[----:B------:R-:W-:Y:S04]  /*bc60*/  FADD.FTZ R50, -R49, -RZ ;  /* 0x800000ff31327221 */ /* 0x000fe80000010100 */
[----:B------:R-:W-:Y:S07]  /*bc70*/  FFMA R47, R47, R50, R47 ;  /* 0x000000322f2f7223 */ /* 0x000fee000000002f */
.L_x_247:
[----:B------:R-:W-:Y:S05]  /*bc80*/  BSYNC.RECONVERGENT B1 ;  /* 0x0000000000017941 */ /* 0x000fea0003800200 */
.L_x_245:
        /* <DEDUP_REMOVED lines=11> */
.L_x_249:
[----:B------:R-:W1:Y:S02]  /*bd40*/  MUFU.RCP R48, R69 ;  /* 0x0000004500307308 */ /* 0x000e640000001000 */
[----:B-1----:R-:W-:Y:S04]  /*bd50*/  FFMA R49, R69, R48, -1 ;  /* 0xbf80000045317423 */ /* 0x002fe80000000030 */
[----:B------:R-:W-:Y:S04]  /*bd60*/  FADD.FTZ R49, -R49, -RZ ;  /* 0x800000ff31317221 */ /* 0x000fe80000010100 */
[----:B------:R-:W-:Y:S07]  /*bd70*/  FFMA R48, R48, R49, R48 ;  /* 0x0000003130307223 */ /* 0x000fee0000000030 */
.L_x_250:
[----:B------:R-:W-:Y:S05]  /*bd80*/  BSYNC.RECONVERGENT B1 ;  /* 0x0000000000017941 */ /* 0x000fea0003800200 */
.L_x_248:
        /* <DEDUP_REMOVED lines=11> */
.L_x_252:
[----:B------:R-:W1:Y:S02]  /*be40*/  MUFU.RCP R49, R52 ;  /* 0x0000003400317308 */ /* 0x000e640000001000 */
[----:B-1----:R-:W-:Y:S04]  /*be50*/  FFMA R50, R52, R49, -1 ;  /* 0xbf80000034327423 */ /* 0x002fe80000000031 */
[----:B------:R-:W-:Y:S04]  /*be60*/  FADD.FTZ R50, -R50, -RZ ;  /* 0x800000ff32327221 */ /* 0x000fe80000010100 */
[----:B------:R-:W-:Y:S07]  /*be70*/  FFMA R49, R49, R50, R49 ;  /* 0x0000003231317223 */ /* 0x000fee0000000031 */
.L_x_253:
[----:B------:R-:W-:Y:S05]  /*be80*/  BSYNC.RECONVERGENT B1 ;  /* 0x0000000000017941 */ /* 0x000fea0003800200 */
.L_x_251:
        /* <DEDUP_REMOVED lines=11> */
.L_x_255:
[----:B------:R-:W1:Y:S02]  /*bf40*/  MUFU.RCP R50, R51 ;  /* 0x0000003300327308 */ /* 0x000e640000001000 */
[----:B-1----:R-:W-:Y:S04]  /*bf50*/  FFMA R52, R51, R50, -1 ;  /* 0xbf80000033347423 */ /* 0x002fe80000000032 */
[----:B------:R-:W-:Y:S04]  /*bf60*/  FADD.FTZ R53, -R52, -RZ ;  /* 0x800000ff34357221 */ /* 0x000fe80000010100 */
[----:B------:R-:W-:Y:S07]  /*bf70*/  FFMA R50, R50, R53, R50 ;  /* 0x0000003532327223 */ /* 0x000fee0000000032 */
.L_x_256:
[----:B------:R-:W-:Y:S05]  /*bf80*/  BSYNC.RECONVERGENT B1 ;  /* 0x0000000000017941 */ /* 0x000fea0003800200 */
.L_x_254:
        /* <DEDUP_REMOVED lines=11> */
.L_x_258:
[----:B------:R-:W1:Y:S02]  /*c040*/  MUFU.RCP R51, R92 ;  /* 0x0000005c00337308 */ /* 0x000e640000001000 */
[----:B-1----:R-:W-:Y:S04]  /*c050*/  FFMA R52, R92, R51, -1 ;  /* 0xbf8000005c347423 */ /* 0x002fe80000000033 */
[----:B------:R-:W-:Y:S04]  /*c060*/  FADD.FTZ R52, -R52, -RZ ;  /* 0x800000ff34347221 */ /* 0x000fe80000010100 */
[----:B------:R-:W-:Y:S07]  /*c070*/  FFMA R51, R51, R52, R51 ;  /* 0x0000003433337223 */ /* 0x000fee0000000033 */
.L_x_259:
[----:B------:R-:W-:Y:S05]  /*c080*/  BSYNC.RECONVERGENT B1 ;  /* 0x0000000000017941 */ /* 0x000fea0003800200 */
.L_x_257:
        /* <DEDUP_REMOVED lines=11> */
.L_x_261:
[----:B------:R-:W1:Y:S02]  /*c140*/  MUFU.RCP R52, R67 ;  /* 0x0000004300347308 */ /* 0x000e640000001000 */
[----:B-1----:R-:W-:Y:S04]  /*c150*/  FFMA R53, R67, R52, -1 ;  /* 0xbf80000043357423 */ /* 0x002fe80000000034 */
[----:B------:R-:W-:Y:S04]  /*c160*/  FADD.FTZ R53, -R53, -RZ ;  /* 0x800000ff35357221 */ /* 0x000fe80000010100 */
[----:B------:R-:W-:Y:S07]  /*c170*/  FFMA R52, R52, R53, R52 ;  /* 0x0000003534347223 */ /* 0x000fee0000000034 */
.L_x_262:
[----:B------:R-:W-:Y:S05]  /*c180*/  BSYNC.RECONVERGENT B1 ;  /* 0x0000000000017941 */ /* 0x000fea0003800200 */
.L_x_260:
        /* <DEDUP_REMOVED lines=11> */
.L_x_264:
[----:B------:R-:W1:Y:S02]  /*c240*/  MUFU.RCP R53, R54 ;  /* 0x0000003600357308 */ /* 0x000e640000001000 */
[----:B-1----:R-:W-:Y:S04]  /*c250*/  FFMA R56, R54, R53, -1 ;  /* 0xbf80000036387423 */ /* 0x002fe80000000035 */
[----:B------:R-:W-:Y:S04]  /*c260*/  FADD.FTZ R56, -R56, -RZ ;  /* 0x800000ff38387221 */ /* 0x000fe80000010100 */
[----:B------:R-:W-:Y:S07]  /*c270*/  FFMA R53, R53, R56, R53 ;  /* 0x0000003835357223 */ /* 0x000fee0000000035 */
.L_x_265:
[----:B------:R-:W-:Y:S05]  /*c280*/  BSYNC.RECONVERGENT B1 ;  /* 0x0000000000017941 */ /* 0x000fea0003800200 */
.L_x_263:
        /* <DEDUP_REMOVED lines=11> */
.L_x_267:
[----:B------:R-:W1:Y:S02]  /*c340*/  MUFU.RCP R54, R55 ;  /* 0x0000003700367308 */ /* 0x000e640000001000 */
[----:B-1----:R-:W-:Y:S04]  /*c350*/  FFMA R56, R55, R54, -1 ;  /* 0xbf80000037387423 */ /* 0x002fe80000000036 */
[----:B------:R-:W-:Y:S04]  /*c360*/  FADD.FTZ R57, -R56, -RZ ;  /* 0x800000ff38397221 */ /* 0x000fe80000010100 */
[----:B------:R-:W-:Y:S07]  /*c370*/  FFMA R54, R54, R57, R54 ;  /* 0x0000003936367223 */ /* 0x000fee0000000036 */
.L_x_268:
[----:B------:R-:W-:Y:S05]  /*c380*/  BSYNC.RECONVERGENT B1 ;  /* 0x0000000000017941 */ /* 0x000fea0003800200 */
.L_x_266:
        /* <DEDUP_REMOVED lines=11> */
.L_x_270:
[----:B------:R-:W1:Y:S02]  /*c440*/  MUFU.RCP R55, R100 ;  /* 0x0000006400377308 */ /* 0x000e640000001000 */
[----:B-1----:R-:W-:Y:S04]  /*c450*/  FFMA R56, R100, R55, -1 ;  /* 0xbf80000064387423 */ /* 0x002fe80000000037 */
[----:B------:R-:W-:Y:S04]  /*c460*/  FADD.FTZ R56, -R56, -RZ ;  /* 0x800000ff38387221 */ /* 0x000fe80000010100 */
[----:B------:R-:W-:Y:S07]  /*c470*/  FFMA R55, R55, R56, R55 ;  /* 0x0000003837377223 */ /* 0x000fee0000000037 */
.L_x_271:
[----:B------:R-:W-:Y:S05]  /*c480*/  BSYNC.RECONVERGENT B1 ;  /* 0x0000000000017941 */ /* 0x000fea0003800200 */
.L_x_269:
        /* <DEDUP_REMOVED lines=11> */
.L_x_273:
[----:B------:R-:W1:Y:S02]  /*c540*/  MUFU.RCP R56, R93 ;  /* 0x0000005d00387308 */ /* 0x000e640000001000 */
[----:B-1----:R-:W-:Y:S04]  /*c550*/  FFMA R57, R93, R56, -1 ;  /* 0xbf8000005d397423 */ /* 0x002fe80000000038 */
[----:B------:R-:W-:Y:S04]  /*c560*/  FADD.FTZ R57, -R57, -RZ ;  /* 0x800000ff39397221 */ /* 0x000fe80000010100 */
[----:B------:R-:W-:Y:S07]  /*c570*/  FFMA R56, R56, R57, R56 ;  /* 0x0000003938387223 */ /* 0x000fee0000000038 */
.L_x_274:
[----:B------:R-:W-:Y:S05]  /*c580*/  BSYNC.RECONVERGENT B1 ;  /* 0x0000000000017941 */ /* 0x000fea0003800200 */
.L_x_272:
        /* <DEDUP_REMOVED lines=11> */
.L_x_276:
[----:B------:R-:W1:Y:S02]  /*c640*/  MUFU.RCP R57, R78 ;  /* 0x0000004e00397308 */ /* 0x000e640000001000 */
[----:B-1----:R-:W-:Y:S04]  /*c650*/  FFMA R58, R78, R57, -1 ;  /* 0xbf8000004e3a7423 */ /* 0x002fe80000000039 */
[----:B------:R-:W-:Y:S04]  /*c660*/  FADD.FTZ R58, -R58, -RZ ;  /* 0x800000ff3a3a7221 */ /* 0x000fe80000010100 */
[----:B------:R-:W-:Y:S07]  /*c670*/  FFMA R57, R57, R58, R57 ;  /* 0x0000003a39397223 */ /* 0x000fee0000000039 */
.L_x_277:
[----:B------:R-:W-:Y:S05]  /*c680*/  BSYNC.RECONVERGENT B1 ;  /* 0x0000000000017941 */ /* 0x000fea0003800200 */
.L_x_275:
        /* <DEDUP_REMOVED lines=11> */
.L_x_279:
[----:B------:R-:W1:Y:S02]  /*c740*/  MUFU.RCP R58, R59 ;  /* 0x0000003b003a7308 */ /* 0x000e640000001000 */
[----:B-1----:R-:W-:Y:S04]  /*c750*/  FFMA R61, R59, R58, -1 ;  /* 0xbf8000003b3d7423 */ /* 0x002fe8000000003a */
[----:B------:R-:W-:Y:S04]  /*c760*/  FADD.FTZ R61, -R61, -RZ ;  /* 0x800000ff3d3d7221 */ /* 0x000fe80000010100 */
[----:B------:R-:W-:Y:S07]  /*c770*/  FFMA R58, R58, R61, R58 ;  /* 0x0000003d3a3a7223 */ /* 0x000fee000000003a */
.L_x_280:
[----:B------:R-:W-:Y:S05]  /*c780*/  BSYNC.RECONVERGENT B1 ;  /* 0x0000000000017941 */ /* 0x000fea0003800200 */
.L_x_278:
        /* <DEDUP_REMOVED lines=11> */
.L_x_282:
[----:B------:R-:W1:Y:S02]  /*c840*/  MUFU.RCP R59, R60 ;  /* 0x0000003c003b7308 */ /* 0x000e640000001000 */
[----:B-1----:R-:W-:Y:S04]  /*c850*/  FFMA R61, R60, R59, -1 ;  /* 0xbf8000003c3d7423 */ /* 0x002fe8000000003b */
[----:B------:R-:W-:Y:S04]  /*c860*/  FADD.FTZ R62, -R61, -RZ ;  /* 0x800000ff3d3e7221 */ /* 0x000fe80000010100 */
[----:B------:R-:W-:Y:S07]  /*c870*/  FFMA R59, R59, R62, R59 ;  /* 0x0000003e3b3b7223 */ /* 0x000fee000000003b */
.L_x_283:
[----:B------:R-:W-:Y:S05]  /*c880*/  BSYNC.RECONVERGENT B1 ;  /* 0x0000000000017941 */ /* 0x000fea0003800200 */
.L_x_281:
        /* <DEDUP_REMOVED lines=11> */
.L_x_285:
[----:B------:R-:W1:Y:S02]  /*c940*/  MUFU.RCP R60, R95 ;  /* 0x0000005f003c7308 */ /* 0x000e640000001000 */
[----:B-1----:R-:W-:Y:S04]  /*c950*/  FFMA R61, R95, R60, -1 ;  /* 0xbf8000005f3d7423 */ /* 0x002fe8000000003c */
[----:B------:R-:W-:Y:S04]  /*c960*/  FADD.FTZ R61, -R61, -RZ ;  /* 0x800000ff3d3d7221 */ /* 0x000fe80000010100 */
[----:B------:R-:W-:Y:S07]  /*c970*/  FFMA R60, R60, R61, R60 ;  /* 0x0000003d3c3c7223 */ /* 0x000fee000000003c */
.L_x_286:
[----:B------:R-:W-:Y:S05]  /*c980*/  BSYNC.RECONVERGENT B1 ;  /* 0x0000000000017941 */ /* 0x000fea0003800200 */
.L_x_284:
        /* <DEDUP_REMOVED lines=11> */
.L_x_288:
[----:B------:R-:W1:Y:S02]  /*ca40*/  MUFU.RCP R61, R90 ;  /* 0x0000005a003d7308 */ /* 0x000e640000001000 */
[----:B-1----:R-:W-:Y:S04]  /*ca50*/  FFMA R62, R90, R61, -1 ;  /* 0xbf8000005a3e7423 */ /* 0x002fe8000000003d */
[----:B------:R-:W-:Y:S04]  /*ca60*/  FADD.FTZ R62, -R62, -RZ ;  /* 0x800000ff3e3e7221 */ /* 0x000fe80000010100 */
[----:B------:R-:W-:Y:S07]  /*ca70*/  FFMA R61, R61, R62, R61 ;  /* 0x0000003e3d3d7223 */ /* 0x000fee000000003d */
.L_x_289:
[----:B------:R-:W-:Y:S05]  /*ca80*/  BSYNC.RECONVERGENT B1 ;  /* 0x0000000000017941 */ /* 0x000fea0003800200 */
.L_x_287:
        /* <DEDUP_REMOVED lines=11> */
.L_x_291:
[----:B------:R-:W1:Y:S02]  /*cb40*/  MUFU.RCP R62, R63 ;  /* 0x0000003f003e7308 */ /* 0x000e640000001000 */
[----:B-1----:R-:W-:Y:S04]  /*cb50*/  FFMA R64, R63, R62, -1 ;  /* 0xbf8000003f407423 */ /* 0x002fe8000000003e */
[----:B------:R-:W-:Y:S04]  /*cb60*/  FADD.FTZ R67, -R64, -RZ ;  /* 0x800000ff40437221 */ /* 0x000fe80000010100 */
[----:B------:R-:W-:Y:S07]  /*cb70*/  FFMA R62, R62, R67, R62 ;  /* 0x000000433e3e7223 */ /* 0x000fee000000003e */
.L_x_292:
[----:B------:R-:W-:Y:S05]  /*cb80*/  BSYNC.RECONVERGENT B1 ;  /* 0x0000000000017941 */ /* 0x000fea0003800200 */
.L_x_290:
        /* <DEDUP_REMOVED lines=11> */
.L_x_294:
[----:B------:R-:W1:Y:S02]  /*cc40*/  MUFU.RCP R63, R66 ;  /* 0x00000042003f7308 */ /* 0x000e640000001000 */
[----:B-1----:R-:W-:Y:S04]  /*cc50*/  FFMA R64, R66, R63, -1 ;  /* 0xbf80000042407423 */ /* 0x002fe8000000003f */
[----:B------:R-:W-:Y:S04]  /*cc60*/  FADD.FTZ R64, -R64, -RZ ;  /* 0x800000ff40407221 */ /* 0x000fe80000010100 */
[----:B------:R-:W-:Y:S07]  /*cc70*/  FFMA R63, R63, R64, R63 ;  /* 0x000000403f3f7223 */ /* 0x000fee000000003f */
.L_x_295:
[----:B------:R-:W-:Y:S05]  /*cc80*/  BSYNC.RECONVERGENT B1 ;  /* 0x0000000000017941 */ /* 0x000fea0003800200 */
.L_x_293:
        /* <DEDUP_REMOVED lines=9> */
[----:B------:R-:W-:Y:S05]  /*cd20*/  BRA `(.L_x_298) ;  /* 0x0000000000107947 */ /* 0x000fea0003800000 */
.L_x_297:
[----:B------:R-:W1:Y:S02]  /*cd30*/  MUFU.RCP R64, R65 ;  /* 0x0000004100407308 */ /* 0x000e640000001000 */
[----:B-1----:R-:W-:Y:S04]  /*cd40*/  FFMA R66, R65, R64, -1 ;  /* 0xbf80000041427423 */ /* 0x002fe80000000040 */
[----:B------:R-:W-:Y:S04]  /*cd50*/  FADD.FTZ R67, -R66, -RZ ;  /* 0x800000ff42437221 */ /* 0x000fe80000010100 */
[----:B------:R-:W-:Y:S07]  /*cd60*/  FFMA R64, R64, R67, R64 ;  /* 0x0000004340407223 */ /* 0x000fee0000000040 */
.L_x_298:
[----:B------:R-:W-:Y:S05]  /*cd70*/  BSYNC.RECONVERGENT B1 ;  /* 0x0000000000017941 */ /* 0x000fea0003800200 */
.L_x_296:
[----:B------:R-:W-:Y:S01]  /*cd80*/  F2FP.SATFINITE.E4M3.F32.PACK_AB_MERGE_C R5, R6, R5, RZ ;  /* 0x000000050605723e */ /* 0x000fe200048070ff */
[----:B------:R-:W-:Y:S01]  /*cd90*/  USHF.L.U32 UR8, UR42, 0xd, URZ ;  /* 0x0000000d2a087899 */ /* 0x000fe200080006ff */
[----:B------:R-:W-:Y:S01]  /*cda0*/  F2FP.SATFINITE.E4M3.F32.PACK_AB_MERGE_C R65, R2, R0, RZ ;  /* 0x000000000241723e */ /* 0x000fe200048070ff */
[----:B------:R-:W-:Y:S05]  /*cdb0*/  WARPSYNC.ALL ;  /* 0x0000000000007948 */ /* 0x000fea0003800000 */
[----:B------:R-:W-:Y:S01]  /*cdc0*/  F2FP.SATFINITE.E4M3.F32.PACK_AB_MERGE_C R4, R4, R3, RZ ;  /* 0x000000030404723e */ /* 0x000fe200048070ff */
[----:B------:R-:W-:Y:S01]  /*cdd0*/  BSSY.RECONVERGENT B0, `(.L_x_299) ;  /* 0x000004e000007945 */ /* 0x000fe20003800200 */
[----:B------:R-:W-:Y:S02]  /*cde0*/  F2FP.SATFINITE.E4M3.F32.PACK_AB_MERGE_C R8, R8, R7, RZ ;  /* 0x000000070808723e */ /* 0x000fe400048070ff */
[----:B------:R-:W-:Y:S02]  /*cdf0*/  F2FP.SATFINITE.E4M3.F32.PACK_AB_MERGE_C R9, R10, R9, RZ ;  /* 0x000000090a09723e */ /* 0x000fe400048070ff */
[----:B------:R-:W-:Y:S02]  /*ce00*/  F2FP.SATFINITE.E4M3.F32.PACK_AB_MERGE_C R12, R12, R11, RZ ;  /* 0x0000000b0c0c723e */ /* 0x000fe400048070ff */
[----:B------:R-:W-:Y:S02]  /*ce10*/  F2FP.SATFINITE.E4M3.F32.PACK_AB_MERGE_C R13, R14, R13, RZ ;  /* 0x0000000d0e0d723e */ /* 0x000fe400048070ff */
[----:B------:R-:W-:Y:S02]  /*ce20*/  F2FP.SATFINITE.E4M3.F32.PACK_AB_MERGE_C R6, R16, R15, RZ ;  /* 0x0000000f1006723e */ /* 0x000fe400048070ff */
[----:B------:R-:W-:Y:S02]  /*ce30*/  F2FP.SATFINITE.E4M3.F32.PACK_AB_MERGE_C R3, R18, R17, RZ ;  /* 0x000000111203723e */ /* 0x000fe400048070ff */
[----:B------:R-:W-:Y:S02]  /*ce40*/  F2FP.SATFINITE.E4M3.F32.PACK_AB_MERGE_C R20, R20, R19, RZ ;  /* 0x000000131414723e */ /* 0x000fe400048070ff */
[----:B------:R-:W-:Y:S02]  /*ce50*/  PRMT R16, R65, 0x5410, R4 ;  /* 0x0000541041107816 */ /* 0x000fe40000000004 */
[----:B------:R-:W-:Y:S02]  /*ce60*/  PRMT R17, R5, 0x5410, R8 ;  /* 0x0000541005117816 */ /* 0x000fe40000000008 */
[----:B------:R-:W-:Y:S02]  /*ce70*/  PRMT R18, R9, 0x5410, R12 ;  /* 0x0000541009127816 */ /* 0x000fe4000000000c */
[----:B------:R-:W-:Y:S02]  /*ce80*/  PRMT R19, R13, 0x5410, R6 ;  /* 0x000054100d137816 */ /* 0x000fe40000000006 */
[----:B------:R-:W-:Y:S02]  /*ce90*/  F2FP.SATFINITE.E4M3.F32.PACK_AB_MERGE_C R21, R22, R21, RZ ;  /* 0x000000151615723e */ /* 0x000fe400048070ff */
[----:B------:R-:W-:Y:S01]  /*cea0*/  F2FP.SATFINITE.E4M3.F32.PACK_AB_MERGE_C R24, R24, R23, RZ ;  /* 0x000000171818723e */ /* 0x000fe200048070ff */
[----:B------:R1:W-:Y:S01]  /*ceb0*/  STS.128 [R198+UR8+0x4000], R16 ;  /* 0x00400010c6007988 */ /* 0x0003e20008000c08 */
[----:B------:R-:W-:Y:S01]  /*cec0*/  PRMT R12, R3, 0x5410, R20 ;  /* 0x00005410030c7816 */ /* 0x000fe20000000014 */
[----:B------:R-:W-:Y:S01]  /*ced0*/  VIADD R20, R198, UR8 ;  /* 0x00000008c6147c36 */ /* 0x000fe20008000000 */
[----:B------:R-:W-:Y:S02]  /*cee0*/  F2FP.SATFINITE.E4M3.F32.PACK_AB_MERGE_C R14, R26, R25, RZ ;  /* 0x000000191a0e723e */ /* 0x000fe400048070ff */
[----:B------:R-:W-:Y:S01]  /*cef0*/  F2FP.SATFINITE.E4M3.F32.PACK_AB_MERGE_C R27, R28, R27, RZ ;  /* 0x0000001b1c1b723e */ /* 0x000fe200048070ff */
[----:B------:R-:W-:Y:S01]  /*cf00*/  VIADD R6, R20, 0x4000 ;  /* 0x0000400014067836 */ /* 0x000fe20000000000 */
[----:B------:R-:W-:Y:S02]  /*cf10*/  F2FP.SATFINITE.E4M3.F32.PACK_AB_MERGE_C R15, R30, R29, RZ ;  /* 0x0000001d1e0f723e */ /* 0x000fe400048070ff */
[----:B------:R-:W-:Y:S01]  /*cf20*/  F2FP.SATFINITE.E4M3.F32.PACK_AB_MERGE_C R32, R32, R31, RZ ;  /* 0x0000001f2020723e */ /* 0x000fe200048070ff */
[----:B------:R-:W-:Y:S01]  /*cf30*/  IMAD R3, R199, -0x10, R6 ;  /* 0xfffffff0c7037824 */ /* 0x000fe200078e0206 */
[----:B------:R-:W-:Y:S01]  /*cf40*/  PRMT R13, R21, 0x5410, R24 ;  /* 0x00005410150d7816 */ /* 0x000fe20000000018 */
[--C-:B------:R-:W-:Y:S01]  /*cf50*/  IMAD R21, R199, -0x10, R20.reuse ;  /* 0xfffffff0c7157824 */ /* 0x100fe200078e0214 */
[----:B------:R-:W-:Y:S01]  /*cf60*/  PRMT R14, R14, 0x5410, R27 ;  /* 0x000054100e0e7816 */ /* 0x000fe2000000001b */
[----:B------:R-:W-:Y:S01]  /*cf70*/  IMAD R20, R197, -0x10, R20 ;  /* 0xfffffff0c5147824 */ /* 0x000fe200078e0214 */
[----:B------:R-:W-:Y:S01]  /*cf80*/  PRMT R15, R15, 0x5410, R32 ;  /* 0x000054100f0f7816 */ /* 0x000fe20000000020 */
[----:B------:R-:W-:Y:S01]  /*cf90*/  IMAD R22, R196, 0x10, R3 ;  /* 0x00000010c4167824 */ /* 0x000fe200078e0203 */
[----:B------:R-:W-:Y:S02]  /*cfa0*/  F2FP.SATFINITE.E4M3.F32.PACK_AB_MERGE_C R33, R34, R33, RZ ;  /* 0x000000212221723e */ /* 0x000fe400048070ff */
[----:B------:R-:W-:Y:S01]  /*cfb0*/  F2FP.SATFINITE.E4M3.F32.PACK_AB_MERGE_C R36, R36, R35, RZ ;  /* 0x000000232424723e */ /* 0x000fe200048070ff */
[----:B------:R1:W-:Y:S01]  /*cfc0*/  STS.128 [R21+0x4010], R12 ;  /* 0x0040100c15007388 */ /* 0x0003e20000000c00 */
        /* <DEDUP_REMOVED lines=23> */
[----:B------:R-:W-:Y:S03]  /*d140*/  ISETP.NE.AND P0, PT, R200, RZ, PT ;  /* 0x000000ffc800720c */ /* 0x000fe60003f05270 */
[----:B------:R1:W-:Y:S01]  /*d150*/  STS.128 [R22+0x10], R4 ;  /* 0x0000100416007388 */ /* 0x0003e20000000c00 */
[----:B------:R-:W-:Y:S01]  /*d160*/  @!PT LDS RZ, [RZ] ;  /* 0x00000000fffff984 */ /* 0x000fe20000000800 */
[----:B------:R-:W-:Y:S01]  /*d170*/  @!PT LDS RZ, [RZ] ;  /* 0x00000000fffff984 */ /* 0x000fe20000000800 */
[----:B------:R-:W-:Y:S01]  /*d180*/  @!PT LDS RZ, [RZ] ;  /* 0x00000000fffff984 */ /* 0x000fe20000000800 */
[----:B------:R-:W-:Y:S01]  /*d190*/  @!PT LDS RZ, [RZ] ;  /* 0x00000000fffff984 */ /* 0x000fe20000000800 */
[----:B------:R2:W-:Y:S07]  /*d1a0*/  MEMBAR.ALL.CTA ;  /* 0x0000000000007992 */ /* 0x0005ee0000008000 */
[----:B--2---:R-:W2:Y:S02]  /*d1b0*/  FENCE.VIEW.ASYNC.S ;  /* 0x00000000000073c6 */ /* 0x004ea40000000000 */
[----:B--2---:R-:W-:Y:S06]  /*d1c0*/  BAR.SYNC.DEFER_BLOCKING 0x1, 0x80 ;  /* 0x0042000000007b1d */ /* 0x004fec0000010000 */
[----:B------:R-:W-:Y:S05]  /*d1d0*/  @P0 BRA `(.L_x_300) ;  /* 0x0000000000340947 */ /* 0x000fea0003800000 */
[----:B------:R-:W-:Y:S01]  /*d1e0*/  UIADD3 UR10, UP0, UPT, UR46, 0x680, URZ ;  /* 0x000006802e0a7890 */ /* 0x000fe2000ff1e0ff */
[----:B------:R-:W-:Y:S01]  /*d1f0*/  R2UR UR6, R181 ;  /* 0x00000000b50672ca */ /* 0x000fe200000e0000 */
[----:B------:R-:W-:Y:S01]  /*d200*/  UIADD3 UR4, UPT, UPT, UR41, 0x4200, UR8 ;  /* 0x0000420029047890 */ /* 0x000fe2000fffe008 */
[----:B------:R-:W-:Y:S01]  /*d210*/  PLOP3.LUT P0, PT, PT, PT, PT, 0x80, 0x8 ;  /* 0x000000000008781c */ /* 0x000fe20003f0f070 */
[----:B------:R-:W-:Y:S01]  /*d220*/  UIADD3.X UR11, UPT, UPT, URZ, UR47, URZ, UP0, !UPT ;  /* 0x0000002fff0b7290 */ /* 0x000fe200087fe4ff */
[----:B------:R-:W-:Y:S11]  /*d230*/  IMAD.IADD R71, R182, 0x1, R71 ;  /* 0x00000001b6477824 */ /* 0x000ff600078e0247 */
.L_x_301:
[----:B------:R-:W-:Y:S02]  /*d240*/  PLOP3.LUT P1, PT, P1, P0, PT, 0xf2, 0x2f ;  /* 0x00000000002f781c */ /* 0x000fe40000f21e72 */
[----:B------:R-:W-:Y:S01]  /*d250*/  @P0 R2UR P1, UR5, R71 ;  /* 0x00000000470502ca */ /* 0x000fe20000020000 */
[----:B------:R-:W-:Y:S07]  /*d260*/  UMOV UR7, UR36 ;  /* 0x0000002400077c82 */ /* 0x000fee0008000000 */
[----:B------:R-:W-:Y:S05]  /*d270*/  @P0 PLOP3.LUT P0, PT, P1, PT, PT, 0x80, 0x8 ;  /* 0x000000000008081c */ /* 0x000fea0000f0f070 */
[----:B------:R2:W-:Y:S08]  /*d280*/  UTMASTG.3D [UR4], [UR10] ;  /* 0x000000040a0073b5 */ /* 0x0005f00008010000 */
[----:B--2---:R-:W-:Y:S05]  /*d290*/  @P0 BRA.U.ANY `(.L_x_301) ;  /* 0xfffffffd00e80947 */ /* 0x004fea000393ffff */
[----:B------:R0:W-:Y:S02]  /*d2a0*/  UTMACMDFLUSH ;  /* 0x00000000000079b7 */ /* 0x0001e40000000000 */
.L_x_300:
[----:B------:R-:W-:Y:S05]  /*d2b0*/  BSYNC.RECONVERGENT B0 ;  /* 0x0000000000007941 */ /* 0x000fea0003800200 */
.L_x_299:
[----:B------:R-:W-:Y:S01]  /*d2c0*/  UIADD3 UR42, UPT, UPT, UR42, 0x1, URZ ;  /* 0x000000012a2a7890 */ /* 0x000fe2000fffe0ff */
[----:B------:R-:W-:Y:S01]  /*d2d0*/  ISETP.NE.AND P0, PT, R200, RZ, PT ;  /* 0x000000ffc800720c */ /* 0x000fe20003f05270 */
[----:B------:R-:W-:Y:S02]  /*d2e0*/  BSSY.RECONVERGENT B0, `(.L_x_302) ;  /* 0x0000005000007945 */ /* 0x000fe40003800200 */
[----:B------:R-:W-:Y:S04]  /*d2f0*/  UISETP.NE.AND UP0, UPT, UR42, 0x2, UPT ;  /* 0x000000022a00788c */ /* 0x000fe8000bf05270 */
[----:B------:R-:W-:Y:S06]  /*d300*/  USEL UR42, UR42, URZ, UP0 ;  /* 0x000000ff2a2a7287 */ /* 0x000fec0008000000 */
[----:B------:R-:W-:Y:S05]  /*d310*/  @P0 BRA `(.L_x_303) ;  /* 0x0000000000040947 */ /* 0x000fea0003800000 */
[----:B------:R-:W-:Y:S04]  /*d320*/  DEPBAR.LE SB0, 0x1 ;  /* 0x000080400000791a */ /* 0x000fe80000000000 */
.L_x_303:
[----:B------:R-:W-:Y:S05]  /*d330*/  BSYNC.RECONVERGENT B0 ;  /* 0x0000000000007941 */ /* 0x000fea0003800200 */
.L_x_302:
[----:B------:R-:W-:Y:S01]  /*d340*/  BAR.SYNC.DEFER_BLOCKING 0x1, 0x80 ;  /* 0x0042000000007b1d */ /* 0x000fe20000010000 */
[----:B------:R-:W-:Y:S01]  /*d350*/  ISETP.NE.AND P0, PT, R205, RZ, PT ;  /* 0x000000ffcd00720c */ /* 0x000fe20003f05270 */
[----:B------:R-:W-:Y:S01]  /*d360*/  IMAD.MOV.U32 R71, RZ, RZ, 0x40 ;  /* 0x00000040ff477424 */ /* 0x000fe200078e00ff */
[----:B------:R-:W-:Y:S02]  /*d370*/  ISETP.NE.AND P3, PT, R207, RZ, PT ;  /* 0x000000ffcf00720c */ /* 0x000fe40003f65270 */
[----:B------:R-:W-:Y:S02]  /*d380*/  ISETP.NE.AND P2, PT, R204, RZ, PT ;  /* 0x000000ffcc00720c */ /* 0x000fe40003f45270 */
[----:B------:R-:W-:Y:S02]  /*d390*/  PLOP3.LUT P1, PT, P3, P0, PT, 0xf8, 0x8f ;  /* 0x00000000008f781c */ /* 0x000fe40001f21f70 */
[----:B------:R-:W-:Y:S11]  /*d3a0*/  SEL R188, R188, 0x1, P3 ;  /* 0x00000001bcbc7807 */ /* 0x000ff60001800000 */
[----:B------:R-:W-:Y:S02]  /*d3b0*/  @!P1 LEA R3, R193, UR41, 0x3 ;  /* 0x00000029c1039c11 */ /* 0x000fe4000f8e18ff */
[----:B------:R-:W-:Y:S04]  /*d3c0*/  @!P1 SHF.L.U32 R0, R192, 0x1f, RZ ;  /* 0x0000001fc0009819 */ /* 0x000fe800000006ff */
[----:B------:R-:W2:Y:S02]  /*d3d0*/  @!P1 SYNCS.PHASECHK.TRANS64.TRYWAIT P0, [R3+URZ+0xc0], R0 ;  /* 0x0000c000030095a7 */ /* 0x000ea400080011ff */
[----:B--2---:R-:W-:Y:S02]  /*d3e0*/  @!P1 SEL R188, RZ, 0x1, !P0 ;  /* 0x00000001ffbc9807 */ /* 0x004fe40004000000 */
[----:B------:R-:W-:Y:S02]  /*d3f0*/  PLOP3.LUT P1, PT, PT, PT, PT, 0x80, 0x8 ;  /* 0x000000000008781c */ /* 0x000fe40003f2f070 */
[----:B------:R-:W-:Y:S02]  /*d400*/  PLOP3.LUT P0, PT, PT, PT, PT, 0x8, 0x80 ;  /* 0x000000000080781c */ /* 0x000fe40003f0e170 */
[----:B------:R-:W-:Y:S01]  /*d410*/  P2R R205, PR, RZ, 0x2 ;  /* 0x00000002ffcd7803 */ /* 0x000fe20000000000 */
[----:B------:R-:W-:Y:S10]  /*d420*/  @P2 BRA `(.L_x_304) ;  /* 0xffffff84006c2947 */ /* 0x000ff4000383ffff */
[----:B------:R-:W-:Y:S01]  /*d430*/  ISETP.NE.AND P2, PT, R203, RZ, PT ;  /* 0x000000ffcb00720c */ /* 0x000fe20003f45270 */
[----:B------:R-:W-:Y:S01]  /*d440*/  IMAD.MOV.U32 R193, RZ, RZ, R186 ;  /* 0x000000ffffc17224 */ /* 0x000fe200078e00ba */
[----:B------:R-:W-:Y:S01]  /*d450*/  ISETP.NE.AND P0, PT, R183, 0x2, PT ;  /* 0x00000002b700780c */ /* 0x000fe20003f05270 */
[----:B------:R-:W-:Y:S02]  /*d460*/  IMAD.MOV.U32 R192, RZ, RZ, R187 ;  /* 0x000000ffffc07224 */ /* 0x000fe400078e00bb */
[----:B-1----:R-:W-:Y:S01]  /*d470*/  IMAD.IADD R18, R190, 0x1, R179 ;  /* 0x00000001be127824 */ /* 0x002fe200078e02b3 */
[----:B------:R-:W-:Y:S01]  /*d480*/  SEL R3, RZ, 0x1, P0 ;  /* 0x00000001ff037807 */ /* 0x000fe20000000000 */
[----:B------:R-:W-:Y:S01]  /*d490*/  IMAD.IADD R19, R189, 0x1, R178 ;  /* 0x00000001bd137824 */ /* 0x000fe200078e02b2 */
[----:B------:R-:W-:Y:S02]  /*d4a0*/  SEL R183, R183, RZ, P0 ;  /* 0x000000ffb7b77207 */ /* 0x000fe40000000000 */
[----:B------:R-:W-:-:S03]  /*d4b0*/  LOP3.LUT R194, R194, R3, RZ, 0x3c, !PT ;  /* 0x00000003c2c27212 */ /* 0x000fc600078e3cff */
[----:B------:R-:W-:Y:S01]  /*d4c0*/  @P2 R2UR UR36, R191 ;  /* 0x00000000bf2422ca */ /* 0x000fe200000e0000 */
[----:B------:R-:W-:-:S14]  /*d4d0*/  @P2 BRA `(.L_x_305) ;  /* 0xffffff7400ec2947 */ /* 0x000fdc000383ffff */
[----:B------:R-:W-:Y:S05]  /*d4e0*/  EXIT ;  /* 0x000000000000794d */ /* 0x000fea0003800000 */
.L_x_20:
[----:B----4-:R4:W1:Y:S02]  /*d4f0*/  SYNCS.PHASECHK.TRANS64.TRYWAIT P0, [R3+URZ+0x160], R2 ;  /* 0x00016002030075a7 */ /* 0x01086400080011ff */
[----:B-1----:R-:W-:Y:S05]  /*d500*/  @!P0 NANOSLEEP.SYNCS 0x989680 ;  /* 0x009896800000895d */ /* 0x002fea0003900000 */
[----:B------:R-:W1:Y:S02]  /*d510*/  @!P0 SYNCS.PHASECHK.TRANS64 P0, [R3+URZ+0x160], R2 ;  /* 0x00016002030085a7 */ /* 0x000e6400080010ff */
[----:B-1----:R-:W-:Y:S05]  /*d520*/  @!P0 BRA `(.L_x_20) ;  /* 0xfffffffc00f08947 */ /* 0x002fea000383ffff */
[----:B------:R-:W-:Y:S05]  /*d530*/  BRA `(.L_x_306) ;  /* 0xffffff4000507947 */ /* 0x000fea000383ffff */
.L_x_23:
[----:B-1----:R-:W-:-:S07]  /*d540*/  MOV R2, UR33 ;  /* 0x0000002100027c02 */ /* 0x002fce0008000f00 */
.L_x_307:
[----:B-1----:R1:W4:Y:S02]  /*d550*/  SYNCS.PHASECHK.TRANS64.TRYWAIT P0, [R2+URZ+0x60], R5 ;  /* 0x00006005020075a7 */ /* 0x00232400080011ff */
[----:B----4-:R-:W-:Y:S05]  /*d560*/  @!P0 NANOSLEEP.SYNCS 0x989680 ;  /* 0x009896800000895d */ /* 0x010fea0003900000 */
[----:B------:R-:W4:Y:S02]  /*d570*/  @!P0 SYNCS.PHASECHK.TRANS64 P0, [R2+URZ+0x60], R5 ;  /* 0x00006005020085a7 */ /* 0x000f2400080010ff */
[----:B----4-:R-:W-:Y:S05]  /*d580*/  @!P0 BRA `(.L_x_307) ;  /* 0xfffffffc00f08947 */ /* 0x010fea000383ffff */
[----:B------:R-:W-:Y:S05]  /*d590*/  BRA `(.L_x_22) ;  /* 0xffffff4000a07947 */ /* 0x000fea000383ffff */
.L_x_29:
[----:B-1----:R-:W-:-:S07]  /*d5a0*/  MOV R2, UR17 ;  /* 0x0000001100027c02 */ /* 0x002fce0008000f00 */
.L_x_308:
[----:B-1----:R1:W4:Y:S02]  /*d5b0*/  SYNCS.PHASECHK.TRANS64.TRYWAIT P0, [R2+URZ+0x60], R5 ;  /* 0x00006005020075a7 */ /* 0x00232400080011ff */
[----:B----4-:R-:W-:Y:S05]  /*d5c0*/  @!P0 NANOSLEEP.SYNCS 0x989680 ;  /* 0x009896800000895d */ /* 0x010fea0003900000 */
[----:B------:R-:W4:Y:S02]  /*d5d0*/  @!P0 SYNCS.PHASECHK.TRANS64 P0, [R2+URZ+0x60], R5 ;  /* 0x00006005020085a7 */ /* 0x000f2400080010ff */
[----:B----4-:R-:W-:Y:S05]  /*d5e0*/  @!P0 BRA `(.L_x_308) ;  /* 0xfffffffc00f08947 */ /* 0x010fea000383ffff */
[----:B------:R-:W-:Y:S05]  /*d5f0*/  BRA `(.L_x_28) ;  /* 0xffffff4400487947 */ /* 0x000fea000383ffff */
.L_x_33:
[----:B-1----:R1:W4:Y:S02]  /*d600*/  SYNCS.PHASECHK.TRANS64.TRYWAIT P0, [R2+URZ+0xf0], R3 ;  /* 0x0000f003020075a7 */ /* 0x00232400080011ff */
[----:B----4-:R-:W-:Y:S05]  /*d610*/  @!P0 NANOSLEEP.SYNCS 0x989680 ;  /* 0x009896800000895d */ /* 0x010fea0003900000 */
[----:B------:R-:W4:Y:S02]  /*d620*/  @!P0 SYNCS.PHASECHK.TRANS64 P0, [R2+URZ+0xf0], R3 ;  /* 0x0000f003020085a7 */ /* 0x000f2400080010ff */
[----:B----4-:R-:W-:Y:S05]  /*d630*/  @!P0 BRA `(.L_x_33) ;  /* 0xfffffffc00f08947 */ /* 0x010fea000383ffff */
[----:B------:R-:W-:Y:S05]  /*d640*/  BRA `(.L_x_309) ;  /* 0xffffff4400d47947 */ /* 0x000fea000383ffff */
.L_x_37:
[----:B--2---:R-:W-:-:S07]  /*d650*/  MOV R0, UR5 ;  /* 0x0000000500007c02 */ /* 0x004fce0008000f00 */
.L_x_310:
[----:B-1----:R1:W2:Y:S02]  /*d660*/  SYNCS.PHASECHK.TRANS64.TRYWAIT P0, [R0+URZ], R3 ;  /* 0x00000003000075a7 */ /* 0x0022a400080011ff */
[----:B--2---:R-:W-:Y:S05]  /*d670*/  @!P0 NANOSLEEP.SYNCS 0x989680 ;  /* 0x009896800000895d */ /* 0x004fea0003900000 */
[----:B------:R-:W2:Y:S02]  /*d680*/  @!P0 SYNCS.PHASECHK.TRANS64 P0, [R0+URZ], R3 ;  /* 0x00000003000085a7 */ /* 0x000ea400080010ff */
[----:B--2---:R-:W-:Y:S05]  /*d690*/  @!P0 BRA `(.L_x_310) ;  /* 0xfffffffc00f08947 */ /* 0x004fea000383ffff */
[----:B------:R-:W-:Y:S05]  /*d6a0*/  BRA `(.L_x_311) ;  /* 0xffffff4c00447947 */ /* 0x000fea000383ffff */
.L_x_38:
[----:B--2---:R-:W-:-:S07]  /*d6b0*/  MOV R0, UR5 ;  /* 0x0000000500007c02 */ /* 0x004fce0008000f00 */
.L_x_312:
[----:B-1----:R1:W2:Y:S02]  /*d6c0*/  SYNCS.PHASECHK.TRANS64.TRYWAIT P0, [R0+URZ], R3 ;  /* 0x00000003000075a7 */ /* 0x0022a400080011ff */
[----:B--2---:R-:W-:Y:S05]  /*d6d0*/  @!P0 NANOSLEEP.SYNCS 0x989680 ;  /* 0x009896800000895d */ /* 0x004fea0003900000 */
[----:B------:R-:W2:Y:S02]  /*d6e0*/  @!P0 SYNCS.PHASECHK.TRANS64 P0, [R0+URZ], R3 ;  /* 0x00000003000085a7 */ /* 0x000ea400080010ff */
[----:B--2---:R-:W-:Y:S05]  /*d6f0*/  @!P0 BRA `(.L_x_312) ;  /* 0xfffffffc00f08947 */ /* 0x004fea000383ffff */
[----:B------:R-:W-:Y:S05]  /*d700*/  BRA `(.L_x_313) ;  /* 0xffffff4c00507947 */ /* 0x000fea000383ffff */
.L_x_39:
[----:B--2---:R-:W-:-:S07]  /*d710*/  MOV R0, UR5 ;  /* 0x0000000500007c02 */ /* 0x004fce0008000f00 */
.L_x_314:
[----:B-1----:R1:W2:Y:S02]  /*d720*/  SYNCS.PHASECHK.TRANS64.TRYWAIT P0, [R0+URZ], R3 ;  /* 0x00000003000075a7 */ /* 0x0022a400080011ff */
[----:B--2---:R-:W-:Y:S05]  /*d730*/  @!P0 NANOSLEEP.SYNCS 0x989680 ;  /* 0x009896800000895d */ /* 0x004fea0003900000 */
[----:B------:R-:W2:Y:S02]  /*d740*/  @!P0 SYNCS.PHASECHK.TRANS64 P0, [R0+URZ], R3 ;  /* 0x00000003000085a7 */ /* 0x000ea400080010ff */
[----:B--2---:R-:W-:Y:S05]  /*d750*/  @!P0 BRA `(.L_x_314) ;  /* 0xfffffffc00f08947 */ /* 0x004fea000383ffff */
[----:B------:R-:W-:Y:S05]  /*d760*/  BRA `(.L_x_315) ;  /* 0xffffff4c005c7947 */ /* 0x000fea000383ffff */
.L_x_40:
[----:B--2---:R-:W-:-:S07]  /*d770*/  MOV R0, UR5 ;  /* 0x0000000500007c02 */ /* 0x004fce0008000f00 */
.L_x_316:
[----:B-1----:R1:W2:Y:S02]  /*d780*/  SYNCS.PHASECHK.TRANS64.TRYWAIT P0, [R0+URZ], R3 ;  /* 0x00000003000075a7 */ /* 0x0022a400080011ff */
[----:B--2---:R-:W-:Y:S05]  /*d790*/  @!P0 NANOSLEEP.SYNCS 0x989680 ;  /* 0x009896800000895d */ /* 0x004fea0003900000 */
[----:B------:R-:W2:Y:S02]  /*d7a0*/  @!P0 SYNCS.PHASECHK.TRANS64 P0, [R0+URZ], R3 ;  /* 0x00000003000085a7 */ /* 0x000ea400080010ff */
[----:B--2---:R-:W-:Y:S05]  /*d7b0*/  @!P0 BRA `(.L_x_316) ;  /* 0xfffffffc00f08947 */ /* 0x004fea000383ffff */
[----:B------:R-:W-:Y:S05]  /*d7c0*/  BRA `(.L_x_317) ;  /* 0xffffff4c00687947 */ /* 0x000fea000383ffff */
.L_x_41:
[----:B--2---:R-:W-:-:S07]  /*d7d0*/  MOV R0, UR5 ;  /* 0x0000000500007c02 */ /* 0x004fce0008000f00 */
.L_x_318:
[----:B-1----:R1:W2:Y:S02]  /*d7e0*/  SYNCS.PHASECHK.TRANS64.TRYWAIT P0, [R0+URZ], R3 ;  /* 0x00000003000075a7 */ /* 0x0022a400080011ff */
[----:B--2---:R-:W-:Y:S05]  /*d7f0*/  @!P0 NANOSLEEP.SYNCS 0x989680 ;  /* 0x009896800000895d */ /* 0x004fea0003900000 */
[----:B------:R-:W2:Y:S02]  /*d800*/  @!P0 SYNCS.PHASECHK.TRANS64 P0, [R0+URZ], R3 ;  /* 0x00000003000085a7 */ /* 0x000ea400080010ff */
[----:B--2---:R-:W-:Y:S05]  /*d810*/  @!P0 BRA `(.L_x_318) ;  /* 0xfffffffc00f08947 */ /* 0x004fea000383ffff */
[----:B------:R-:W-:Y:S05]  /*d820*/  BRA `(.L_x_319) ;  /* 0xffffff4c00747947 */ /* 0x000fea000383ffff */
.L_x_42:
[----:B--2---:R-:W-:-:S07]  /*d830*/  MOV R0, UR5 ;  /* 0x0000000500007c02 */ /* 0x004fce0008000f00 */
.L_x_320:
[----:B-1----:R1:W2:Y:S02]  /*d840*/  SYNCS.PHASECHK.TRANS64.TRYWAIT P0, [R0+URZ], R3 ;  /* 0x00000003000075a7 */ /* 0x0022a400080011ff */
[----:B--2---:R-:W-:Y:S05]  /*d850*/  @!P0 NANOSLEEP.SYNCS 0x989680 ;  /* 0x009896800000895d */ /* 0x004fea0003900000 */
[----:B------:R-:W2:Y:S02]  /*d860*/  @!P0 SYNCS.PHASECHK.TRANS64 P0, [R0+URZ], R3 ;  /* 0x00000003000085a7 */ /* 0x000ea400080010ff */
[----:B--2---:R-:W-:Y:S05]  /*d870*/  @!P0 BRA `(.L_x_320) ;  /* 0xfffffffc00f08947 */ /* 0x004fea000383ffff */
[----:B------:R-:W-:Y:S05]  /*d880*/  BRA `(.L_x_321) ;  /* 0xffffff4c00807947 */ /* 0x000fea000383ffff */
.L_x_43:
[----:B--2---:R-:W-:-:S07]  /*d890*/  MOV R0, UR5 ;  /* 0x0000000500007c02 */ /* 0x004fce0008000f00 */
.L_x_322:
[----:B-1----:R1:W2:Y:S02]  /*d8a0*/  SYNCS.PHASECHK.TRANS64.TRYWAIT P0, [R0+URZ], R3 ;  /* 0x00000003000075a7 */ /* 0x0022a400080011ff */
[----:B--2---:R-:W-:Y:S05]  /*d8b0*/  @!P0 NANOSLEEP.SYNCS 0x989680 ;  /* 0x009896800000895d */ /* 0x004fea0003900000 */
[----:B------:R-:W2:Y:S02]  /*d8c0*/  @!P0 SYNCS.PHASECHK.TRANS64 P0, [R0+URZ], R3 ;  /* 0x00000003000085a7 */ /* 0x000ea400080010ff */
[----:B--2---:R-:W-:Y:S05]  /*d8d0*/  @!P0 BRA `(.L_x_322) ;  /* 0xfffffffc00f08947 */ /* 0x004fea000383ffff */
[----:B------:R-:W-:Y:S05]  /*d8e0*/  BRA `(.L_x_323) ;  /* 0xffffff4c008c7947 */ /* 0x000fea000383ffff */
.L_x_44:
[----:B--2---:R-:W-:-:S07]  /*d8f0*/  MOV R0, UR5 ;  /* 0x0000000500007c02 */ /* 0x004fce0008000f00 */
.L_x_324:
[----:B-1----:R1:W2:Y:S02]  /*d900*/  SYNCS.PHASECHK.TRANS64.TRYWAIT P0, [R0+URZ], R3 ;  /* 0x00000003000075a7 */ /* 0x0022a400080011ff */
[----:B--2---:R-:W-:Y:S05]  /*d910*/  @!P0 NANOSLEEP.SYNCS 0x989680 ;  /* 0x009896800000895d */ /* 0x004fea0003900000 */
[----:B------:R-:W2:Y:S02]  /*d920*/  @!P0 SYNCS.PHASECHK.TRANS64 P0, [R0+URZ], R3 ;  /* 0x00000003000085a7 */ /* 0x000ea400080010ff */
[----:B--2---:R-:W-:Y:S05]  /*d930*/  @!P0 BRA `(.L_x_324) ;  /* 0xfffffffc00f08947 */ /* 0x004fea000383ffff */
[----:B------:R-:W-:Y:S05]  /*d940*/  BRA `(.L_x_325) ;  /* 0xffffff4c00987947 */ /* 0x000fea000383ffff */
.L_x_45:
[----:B--2---:R-:W-:-:S07]  /*d950*/  MOV R0, UR5 ;  /* 0x0000000500007c02 */ /* 0x004fce0008000f00 */
.L_x_326:
[----:B-1----:R1:W2:Y:S02]  /*d960*/  SYNCS.PHASECHK.TRANS64.TRYWAIT P0, [R0+URZ], R3 ;  /* 0x00000003000075a7 */ /* 0x0022a400080011ff */
[----:B--2---:R-:W-:Y:S05]  /*d970*/  @!P0 NANOSLEEP.SYNCS 0x989680 ;  /* 0x009896800000895d */ /* 0x004fea0003900000 */
[----:B------:R-:W2:Y:S02]  /*d980*/  @!P0 SYNCS.PHASECHK.TRANS64 P0, [R0+URZ], R3 ;  /* 0x00000003000085a7 */ /* 0x000ea400080010ff */
[----:B--2---:R-:W-:Y:S05]  /*d990*/  @!P0 BRA `(.L_x_326) ;  /* 0xfffffffc00f08947 */ /* 0x004fea000383ffff */
[----:B------:R-:W-:Y:S05]  /*d9a0*/  BRA `(.L_x_327) ;  /* 0xffffff4c00a47947 */ /* 0x000fea000383ffff */
.L_x_46:
[----:B--2---:R-:W-:-:S07]  /*d9b0*/  MOV R0, UR5 ;  /* 0x0000000500007c02 */ /* 0x004fce0008000f00 */
.L_x_328:
[----:B-1----:R1:W2:Y:S02]  /*d9c0*/  SYNCS.PHASECHK.TRANS64.TRYWAIT P0, [R0+URZ], R3 ;  /* 0x00000003000075a7 */ /* 0x0022a400080011ff */
[----:B--2---:R-:W-:Y:S05]  /*d9d0*/  @!P0 NANOSLEEP.SYNCS 0x989680 ;  /* 0x009896800000895d */ /* 0x004fea0003900000 */
[----:B------:R-:W2:Y:S02]  /*d9e0*/  @!P0 SYNCS.PHASECHK.TRANS64 P0, [R0+URZ], R3 ;  /* 0x00000003000085a7 */ /* 0x000ea400080010ff */
[----:B--2---:R-:W-:Y:S05]  /*d9f0*/  @!P0 BRA `(.L_x_328) ;  /* 0xfffffffc00f08947 */ /* 0x004fea000383ffff */
[----:B------:R-:W-:Y:S05]  /*da00*/  BRA `(.L_x_329) ;  /* 0xffffff4c00b07947 */ /* 0x000fea000383ffff */
.L_x_47:
[----:B--2---:R-:W-:-:S07]  /*da10*/  MOV R0, UR5 ;  /* 0x0000000500007c02 */ /* 0x004fce0008000f00 */
.L_x_330:
[----:B-1----:R1:W2:Y:S02]  /*da20*/  SYNCS.PHASECHK.TRANS64.TRYWAIT P0, [R0+URZ], R3 ;  /* 0x00000003000075a7 */ /* 0x0022a400080011ff */
[----:B--2---:R-:W-:Y:S05]  /*da30*/  @!P0 NANOSLEEP.SYNCS 0x989680 ;  /* 0x009896800000895d */ /* 0x004fea0003900000 */
[----:B------:R-:W2:Y:S02]  /*da40*/  @!P0 SYNCS.PHASECHK.TRANS64 P0, [R0+URZ], R3 ;  /* 0x00000003000085a7 */ /* 0x000ea400080010ff */
[----:B--2---:R-:W-:Y:S05]  /*da50*/  @!P0 BRA `(.L_x_330) ;  /* 0xfffffffc00f08947 */ /* 0x004fea000383ffff */
[----:B------:R-:W-:Y:S05]  /*da60*/  BRA `(.L_x_331) ;  /* 0xffffff4c00bc7947 */ /* 0x000fea000383ffff */
.L_x_50:
[----:B-1----:R1:W2:Y:S02]  /*da70*/  SYNCS.PHASECHK.TRANS64.TRYWAIT P0, [R0+URZ+0x150], R5 ;  /* 0x00015005000075a7 */ /* 0x0022a400080011ff */
[----:B--2---:R-:W-:Y:S05]  /*da80*/  @!P0 NANOSLEEP.SYNCS 0x989680 ;  /* 0x009896800000895d */ /* 0x004fea0003900000 */
[----:B------:R-:W2:Y:S02]  /*da90*/  @!P0 SYNCS.PHASECHK.TRANS64 P0, [R0+URZ+0x150], R5 ;  /* 0x00015005000085a7 */ /* 0x000ea400080010ff */
[----:B--2---:R-:W-:Y:S05]  /*daa0*/  @!P0 BRA `(.L_x_50) ;  /* 0xfffffffc00f08947 */ /* 0x004fea000383ffff */
[----:B------:R-:W-:Y:S05]  /*dab0*/  BRA `(.L_x_332) ;  /* 0xffffff5000187947 */ /* 0x000fea000383ffff */
.L_x_51:
[----:B------:R-:W-:-:S07]  /*dac0*/  MOV R0, UR5 ;  /* 0x0000000500007c02 */ /* 0x000fce0008000f00 */
.L_x_333:
[----:B-1----:R1:W2:Y:S02]  /*dad0*/  SYNCS.PHASECHK.TRANS64.TRYWAIT P0, [R0+URZ+0x100], R5 ;  /* 0x00010005000075a7 */ /* 0x0022a400080011ff */
[----:B--2---:R-:W-:Y:S05]  /*dae0*/  @!P0 NANOSLEEP.SYNCS 0x989680 ;  /* 0x009896800000895d */ /* 0x004fea0003900000 */
[----:B------:R-:W2:Y:S02]  /*daf0*/  @!P0 SYNCS.PHASECHK.TRANS64 P0, [R0+URZ+0x100], R5 ;  /* 0x00010005000085a7 */ /* 0x000ea400080010ff */
[----:B--2---:R-:W-:Y:S05]  /*db00*/  @!P0 BRA `(.L_x_333) ;  /* 0xfffffffc00f08947 */ /* 0x004fea000383ffff */
[----:B------:R-:W-:Y:S05]  /*db10*/  BRA `(.L_x_334) ;  /* 0xffffff5000287947 */ /* 0x000fea000383ffff */
.L_x_52:
[----:B-1----:R1:W2:Y:S02]  /*db20*/  SYNCS.PHASECHK.TRANS64.TRYWAIT P1, [R0+URZ+0xf0], R5 ;  /* 0x0000f005000075a7 */ /* 0x0022a400080211ff */
[----:B--2---:R-:W-:Y:S05]  /*db30*/  @!P1 NANOSLEEP.SYNCS 0x989680 ;  /* 0x009896800000995d */ /* 0x004fea0003900000 */
[----:B------:R-:W2:Y:S02]  /*db40*/  @!P1 SYNCS.PHASECHK.TRANS64 P1, [R0+URZ+0xf0], R5 ;  /* 0x0000f005000095a7 */ /* 0x000ea400080210ff */
[----:B--2---:R-:W-:Y:S05]  /*db50*/  @!P1 BRA `(.L_x_52) ;  /* 0xfffffffc00f09947 */ /* 0x004fea000383ffff */
[----:B------:R-:W-:Y:S05]  /*db60*/  BRA `(.L_x_335) ;  /* 0xffffff5000587947 */ /* 0x000fea000383ffff */
.L_x_55:
[----:B------:R-:W-:-:S07]  /*db70*/  MOV R0, UR5 ;  /* 0x0000000500007c02 */ /* 0x000fce0008000f00 */
.L_x_336:
[----:B-1----:R1:W2:Y:S02]  /*db80*/  SYNCS.PHASECHK.TRANS64.TRYWAIT P0, [R0+URZ+0x100], R3 ;  /* 0x00010003000075a7 */ /* 0x0022a400080011ff */
[----:B--2---:R-:W-:Y:S05]  /*db90*/  @!P0 NANOSLEEP.SYNCS 0x989680 ;  /* 0x009896800000895d */ /* 0x004fea0003900000 */
[----:B------:R-:W2:Y:S02]  /*dba0*/  @!P0 SYNCS.PHASECHK.TRANS64 P0, [R0+URZ+0x100], R3 ;  /* 0x00010003000085a7 */ /* 0x000ea400080010ff */
[----:B--2---:R-:W-:Y:S05]  /*dbb0*/  @!P0 BRA `(.L_x_336) ;  /* 0xfffffffc00f08947 */ /* 0x004fea000383ffff */
[----:B------:R-:W-:Y:S05]  /*dbc0*/  BRA `(.L_x_54) ;  /* 0xffffff5000ac7947 */ /* 0x000fea000383ffff */
.L_x_62:
[----:B-1----:R1:W2:Y:S02]  /*dbd0*/  SYNCS.PHASECHK.TRANS64.TRYWAIT P1, [R0+URZ+0xf0], R5 ;  /* 0x0000f005000075a7 */ /* 0x0022a400080211ff */
[----:B--2---:R-:W-:Y:S05]  /*dbe0*/  @!P1 NANOSLEEP.SYNCS 0x989680 ;  /* 0x009896800000995d */ /* 0x004fea0003900000 */
[----:B------:R-:W2:Y:S02]  /*dbf0*/  @!P1 SYNCS.PHASECHK.TRANS64 P1, [R0+URZ+0xf0], R5 ;  /* 0x0000f005000095a7 */ /* 0x000ea400080210ff */
[----:B--2---:R-:W-:Y:S05]  /*dc00*/  @!P1 BRA `(.L_x_62) ;  /* 0xfffffffc00f09947 */ /* 0x004fea000383ffff */
[----:B------:R-:W-:Y:S05]  /*dc10*/  BRA `(.L_x_337) ;  /* 0xffffff58000c7947 */ /* 0x000fea000383ffff */
.L_x_63:
[----:B------:R-:W-:-:S07]  /*dc20*/  MOV R3, UR8 ;  /* 0x0000000800037c02 */ /* 0x000fce0008000f00 */
.L_x_338:
[----:B-1----:R1:W2:Y:S02]  /*dc30*/  SYNCS.PHASECHK.TRANS64.TRYWAIT P0, [R3+URZ+0x130], R0 ;  /* 0x00013000030075a7 */ /* 0x0022a400080011ff */
[----:B--2---:R-:W-:Y:S05]  /*dc40*/  @!P0 NANOSLEEP.SYNCS 0x989680 ;  /* 0x009896800000895d */ /* 0x004fea0003900000 */
[----:B------:R-:W2:Y:S02]  /*dc50*/  @!P0 SYNCS.PHASECHK.TRANS64 P0, [R3+URZ+0x130], R0 ;  /* 0x00013000030085a7 */ /* 0x000ea400080010ff */
[----:B--2---:R-:W-:Y:S05]  /*dc60*/  @!P0 BRA `(.L_x_338) ;  /* 0xfffffffc00f08947 */ /* 0x004fea000383ffff */
[----:B------:R-:W-:Y:S05]  /*dc70*/  BRA `(.L_x_339) ;  /* 0xffffff5800447947 */ /* 0x000fea000383ffff */
.L_x_66:
[----:B------:R-:W-:Y:S07]  /*dc80*/  MOV R0, UR7 ;  /* 0x0000000700007c02 */ /* 0x000fee0008000f00 */
.L_x_340:
[----:B-1----:R1:W2:Y:S02]  /*dc90*/  SYNCS.PHASECHK.TRANS64.TRYWAIT P0, [R0+URZ], R3 ;  /* 0x00000003000075a7 */ /* 0x0022a400080011ff */
[----:B--2---:R-:W-:Y:S05]  /*dca0*/  @!P0 NANOSLEEP.SYNCS 0x989680 ;  /* 0x009896800000895d */ /* 0x004fea0003900000 */
[----:B------:R-:W2:Y:S02]  /*dcb0*/  @!P0 SYNCS.PHASECHK.TRANS64 P0, [R0+URZ], R3 ;  /* 0x00000003000085a7 */ /* 0x000ea400080010ff */
[----:B--2---:R-:W-:Y:S05]  /*dcc0*/  @!P0 BRA `(.L_x_340) ;  /* 0xfffffffc00f08947 */ /* 0x004fea000383ffff */
[----:B------:R-:W-:Y:S05]  /*dcd0*/  BRA `(.L_x_65) ;  /* 0xffffff5800607947 */ /* 0x000fea000383ffff */
.L_x_69:
[----:B------:R-:W-:-:S07]  /*dce0*/  MOV R0, UR5 ;  /* 0x0000000500007c02 */ /* 0x000fce0008000f00 */
.L_x_341:
[----:B--2---:R2:W3:Y:S02]  /*dcf0*/  SYNCS.PHASECHK.TRANS64.TRYWAIT P0, [R0+URZ], R3 ;  /* 0x00000003000075a7 */ /* 0x0044e400080011ff */
[----:B---3--:R-:W-:Y:S05]  /*dd00*/  @!P0 NANOSLEEP.SYNCS 0x989680 ;  /* 0x009896800000895d */ /* 0x008fea0003900000 */
[----:B------:R-:W3:Y:S02]  /*dd10*/  @!P0 SYNCS.PHASECHK.TRANS64 P0, [R0+URZ], R3 ;  /* 0x00000003000085a7 */ /* 0x000ee400080010ff */
[----:B---3--:R-:W-:Y:S05]  /*dd20*/  @!P0 BRA `(.L_x_341) ;  /* 0xfffffffc00f08947 */ /* 0x008fea000383ffff */
[----:B------:R-:W-:Y:S05]  /*dd30*/  BRA `(.L_x_342) ;  /* 0xffffff5c00147947 */ /* 0x000fea000383ffff */
.L_x_70:
[----:B------:R-:W-:-:S07]  /*dd40*/  MOV R0, UR5 ;  /* 0x0000000500007c02 */ /* 0x000fce0008000f00 */
.L_x_343:
[----:B-1----:R1:W2:Y:S02]  /*dd50*/  SYNCS.PHASECHK.TRANS64.TRYWAIT P0, [R0+URZ], R3 ;  /* 0x00000003000075a7 */ /* 0x0022a400080011ff */
[----:B--2---:R-:W-:Y:S05]  /*dd60*/  @!P0 NANOSLEEP.SYNCS 0x989680 ;  /* 0x009896800000895d */ /* 0x004fea0003900000 */
[----:B------:R-:W2:Y:S02]  /*dd70*/  @!P0 SYNCS.PHASECHK.TRANS64 P0, [R0+URZ], R3 ;  /* 0x00000003000085a7 */ /* 0x000ea400080010ff */
[----:B--2---:R-:W-:Y:S05]  /*dd80*/  @!P0 BRA `(.L_x_343) ;  /* 0xfffffffc00f08947 */ /* 0x004fea000383ffff */
[----:B------:R-:W-:Y:S05]  /*dd90*/  BRA `(.L_x_344) ;  /* 0xffffff5c00207947 */ /* 0x000fea000383ffff */
.L_x_71:
[----:B------:R-:W-:-:S07]  /*dda0*/  MOV R0, UR5 ;  /* 0x0000000500007c02 */ /* 0x000fce0008000f00 */
.L_x_345:
[----:B-1----:R1:W2:Y:S02]  /*ddb0*/  SYNCS.PHASECHK.TRANS64.TRYWAIT P0, [R0+URZ], R3 ;  /* 0x00000003000075a7 */ /* 0x0022a400080011ff */
[----:B--2---:R-:W-:Y:S05]  /*ddc0*/  @!P0 NANOSLEEP.SYNCS 0x989680 ;  /* 0x009896800000895d */ /* 0x004fea0003900000 */
[----:B------:R-:W2:Y:S02]  /*ddd0*/  @!P0 SYNCS.PHASECHK.TRANS64 P0, [R0+URZ], R3 ;  /* 0x00000003000085a7 */ /* 0x000ea400080010ff */
[----:B--2---:R-:W-:Y:S05]  /*dde0*/  @!P0 BRA `(.L_x_345) ;  /* 0xfffffffc00f08947 */ /* 0x004fea000383ffff */
[----:B------:R-:W-:Y:S05]  /*ddf0*/  BRA `(.L_x_346) ;  /* 0xffffff5c002c7947 */ /* 0x000fea000383ffff */
.L_x_72:
[----:B------:R-:W-:-:S07]  /*de00*/  MOV R0, UR7 ;  /* 0x0000000700007c02 */ /* 0x000fce0008000f00 */
.L_x_347:
[----:B-1----:R1:W2:Y:S02]  /*de10*/  SYNCS.PHASECHK.TRANS64.TRYWAIT P0, [R0+URZ], R3 ;  /* 0x00000003000075a7 */ /* 0x0022a400080011ff */
[----:B--2---:R-:W-:Y:S05]  /*de20*/  @!P0 NANOSLEEP.SYNCS 0x989680 ;  /* 0x009896800000895d */ /* 0x004fea0003900000 */
[----:B------:R-:W2:Y:S02]  /*de30*/  @!P0 SYNCS.PHASECHK.TRANS64 P0, [R0+URZ], R3 ;  /* 0x00000003000085a7 */ /* 0x000ea400080010ff */
[----:B--2---:R-:W-:Y:S05]  /*de40*/  @!P0 BRA `(.L_x_347) ;  /* 0xfffffffc00f08947 */ /* 0x004fea000383ffff */
[----:B------:R-:W-:Y:S05]  /*de50*/  BRA `(.L_x_348) ;  /* 0xffffff5c00387947 */ /* 0x000fea000383ffff */
.L_x_77:
[----:B--2---:R2:W3:Y:S02]  /*de60*/  SYNCS.PHASECHK.TRANS64.TRYWAIT P0, [R0+URZ+0xf0], R3 ;  /* 0x0000f003000075a7 */ /* 0x0044e400080011ff */
[----:B---3--:R-:W-:Y:S05]  /*de70*/  @!P0 NANOSLEEP.SYNCS 0x989680 ;  /* 0x009896800000895d */ /* 0x008fea0003900000 */
[----:B------:R-:W3:Y:S02]  /*de80*/  @!P0 SYNCS.PHASECHK.TRANS64 P0, [R0+URZ+0xf0], R3 ;  /* 0x0000f003000085a7 */ /* 0x000ee400080010ff */
[----:B---3--:R-:W-:Y:S05]  /*de90*/  @!P0 BRA `(.L_x_77) ;  /* 0xfffffffc00f08947 */ /* 0x008fea000383ffff */
[----:B------:R-:W-:Y:S05]  /*dea0*/  BRA `(.L_x_349) ;  /* 0xffffff60003c7947 */ /* 0x000fea000383ffff */
.L_x_80:
[----:B------:R-:W-:Y:S07]  /*deb0*/  MOV R0, UR7 ;  /* 0x0000000700007c02 */ /* 0x000fee0008000f00 */
.L_x_350:
[----:B--2---:R2:W3:Y:S02]  /*dec0*/  SYNCS.PHASECHK.TRANS64.TRYWAIT P0, [R0+URZ+0xe8], R3 ;  /* 0x0000e803000075a7 */ /* 0x0044e400080011ff */
[----:B---3--:R-:W-:Y:S05]  /*ded0*/  @!P0 NANOSLEEP.SYNCS 0x989680 ;  /* 0x009896800000895d */ /* 0x008fea0003900000 */
[----:B------:R-:W3:Y:S02]  /*dee0*/  @!P0 SYNCS.PHASECHK.TRANS64 P0, [R0+URZ+0xe8], R3 ;  /* 0x0000e803000085a7 */ /* 0x000ee400080010ff */
[----:B---3--:R-:W-:Y:S05]  /*def0*/  @!P0 BRA `(.L_x_350) ;  /* 0xfffffffc00f08947 */ /* 0x008fea000383ffff */
[----:B------:R-:W-:Y:S05]  /*df00*/  BRA `(.L_x_79) ;  /* 0xffffff64001c7947 */ /* 0x000fea000383ffff */
.L_x_83:
[----:B--2---:R-:W-:Y:S07]  /*df10*/  MOV R3, UR7 ;  /* 0x0000000700037c02 */ /* 0x004fee0008000f00 */
.L_x_351:
[----:B-1----:R1:W2:Y:S02]  /*df20*/  SYNCS.PHASECHK.TRANS64.TRYWAIT P0, [R3+URZ+0xd0], R12 ;  /* 0x0000d00c030075a7 */ /* 0x0022a400080011ff */
[----:B--2---:R-:W-:Y:S05]  /*df30*/  @!P0 NANOSLEEP.SYNCS 0x989680 ;  /* 0x009896800000895d */ /* 0x004fea0003900000 */
[----:B------:R-:W2:Y:S02]  /*df40*/  @!P0 SYNCS.PHASECHK.TRANS64 P0, [R3+URZ+0xd0], R12 ;  /* 0x0000d00c030085a7 */ /* 0x000ea400080010ff */
[----:B--2---:R-:W-:Y:S05]  /*df50*/  @!P0 BRA `(.L_x_351) ;  /* 0xfffffffc00f08947 */ /* 0x004fea000383ffff */
[----:B------:R-:W-:Y:S05]  /*df60*/  BRA `(.L_x_352) ;  /* 0xffffff6400947947 */ /* 0x000fea000383ffff */
.L_x_84:
[----:B------:R-:W-:Y:S07]  /*df70*/  MOV R3, UR7 ;  /* 0x0000000700037c02 */ /* 0x000fee0008000f00 */
.L_x_353:
[----:B-1----:R1:W2:Y:S02]  /*df80*/  SYNCS.PHASECHK.TRANS64.TRYWAIT P0, [R3+URZ+0xd8], R12 ;  /* 0x0000d80c030075a7 */ /* 0x0022a400080011ff */
[----:B--2---:R-:W-:Y:S05]  /*df90*/  @!P0 NANOSLEEP.SYNCS 0x989680 ;  /* 0x009896800000895d */ /* 0x004fea0003900000 */
[----:B------:R-:W2:Y:S02]  /*dfa0*/  @!P0 SYNCS.PHASECHK.TRANS64 P0, [R3+URZ+0xd8], R12 ;  /* 0x0000d80c030085a7 */ /* 0x000ea400080010ff */
[----:B--2---:R-:W-:Y:S05]  /*dfb0*/  @!P0 BRA `(.L_x_353) ;  /* 0xfffffffc00f08947 */ /* 0x004fea000383ffff */
[----:B------:R-:W-:Y:S05]  /*dfc0*/  BRA `(.L_x_354) ;  /* 0xffffff6800147947 */ /* 0x000fea000383ffff */
.L_x_86:
[----:B------:R-:W-:-:S07]  /*dfd0*/  MOV R0, UR7 ;  /* 0x0000000700007c02 */ /* 0x000fce0008000f00 */
.L_x_355:
[----:B-1----:R1:W3:Y:S02]  /*dfe0*/  SYNCS.PHASECHK.TRANS64.TRYWAIT P0, [R0+URZ+0xd0], R3 ;  /* 0x0000d003000075a7 */ /* 0x0022e400080011ff */
[----:B---3--:R-:W-:Y:S05]  /*dff0*/  @!P0 NANOSLEEP.SYNCS 0x989680 ;  /* 0x009896800000895d */ /* 0x008fea0003900000 */
[----:B------:R-:W3:Y:S02]  /*e000*/  @!P0 SYNCS.PHASECHK.TRANS64 P0, [R0+URZ+0xd0], R3 ;  /* 0x0000d003000085a7 */ /* 0x000ee400080010ff */
[----:B---3--:R-:W-:Y:S05]  /*e010*/  @!P0 BRA `(.L_x_355) ;  /* 0xfffffffc00f08947 */ /* 0x008fea000383ffff */
[----:B------:R-:W-:Y:S05]  /*e020*/  BRA `(.L_x_356) ;  /* 0xffffff6800847947 */ /* 0x000fea000383ffff */
.L_x_88:
[----:B-1----:R1:W2:Y:S02]  /*e030*/  SYNCS.PHASECHK.TRANS64.TRYWAIT P0, [R0+URZ+0xf0], R3 ;  /* 0x0000f003000075a7 */ /* 0x0022a400080011ff */
[----:B--2---:R-:W-:Y:S05]  /*e040*/  @!P0 NANOSLEEP.SYNCS 0x989680 ;  /* 0x009896800000895d */ /* 0x004fea0003900000 */
[----:B------:R-:W2:Y:S02]  /*e050*/  @!P0 SYNCS.PHASECHK.TRANS64 P0, [R0+URZ+0xf0], R3 ;  /* 0x0000f003000085a7 */ /* 0x000ea400080010ff */
[----:B--2---:R-:W-:Y:S05]  /*e060*/  @!P0 BRA `(.L_x_88) ;  /* 0xfffffffc00f08947 */ /* 0x004fea000383ffff */
[----:B------:R-:W-:Y:S05]  /*e070*/  BRA `(.L_x_357) ;  /* 0xffffff6c00187947 */ /* 0x000fea000383ffff */
.L_x_102:
[----:B-1----:R1:W2:Y:S02]  /*e080*/  SYNCS.PHASECHK.TRANS64.TRYWAIT P0, [R3+URZ+0xc0], R0 ;  /* 0x0000c000030075a7 */ /* 0x0022a400080011ff */
[----:B--2---:R-:W-:Y:S05]  /*e090*/  @!P0 NANOSLEEP.SYNCS 0x989680 ;  /* 0x009896800000895d */ /* 0x004fea0003900000 */
[----:B------:R-:W2:Y:S02]  /*e0a0*/  @!P0 SYNCS.PHASECHK.TRANS64 P0, [R3+URZ+0xc0], R0 ;  /* 0x0000c000030085a7 */ /* 0x000ea400080010ff */
[----:B--2---:R-:W-:Y:S05]  /*e0b0*/  @!P0 BRA `(.L_x_102) ;  /* 0xfffffffc00f08947 */ /* 0x004fea000383ffff */
[----:B------:R-:W-:Y:S05]  /*e0c0*/  BRA `(.L_x_101) ;  /* 0xffffff7800887947 */ /* 0x000fea000383ffff */
.L_x_105:
[----:B-1----:R1:W2:Y:S02]  /*e0d0*/  SYNCS.PHASECHK.TRANS64.TRYWAIT P0, [R124+URZ+0x110], R3 ;  /* 0x000110037c0075a7 */ /* 0x0022a400080011ff */
[----:B--2---:R-:W-:Y:S05]  /*e0e0*/  @!P0 NANOSLEEP.SYNCS 0x989680 ;  /* 0x009896800000895d */ /* 0x004fea0003900000 */
[----:B------:R-:W2:Y:S02]  /*e0f0*/  @!P0 SYNCS.PHASECHK.TRANS64 P0, [R124+URZ+0x110], R3 ;  /* 0x000110037c0085a7 */ /* 0x000ea400080010ff */
[----:B--2---:R-:W-:Y:S05]  /*e100*/  @!P0 BRA `(.L_x_105) ;  /* 0xfffffffc00f08947 */ /* 0x004fea000383ffff */
[----:B------:R-:W-:Y:S05]  /*e110*/  BRA `(.L_x_104) ;  /* 0xffffff7c00107947 */ /* 0x000fea000383ffff */
        .weak           $__internal_0_$__cuda_sm10x_tcgen05_guardrail_trap_col_being_dealloced_not_returned_by_alloc
        .type           $__internal_0_$__cuda_sm10x_tcgen05_guardrail_trap_col_being_dealloced_not_returned_by_alloc,@function
        .size           $__internal_0_$__cuda_sm10x_tcgen05_guardrail_trap_col_being_dealloced_not_returned_by_alloc,($__internal_1_$__cuda_sm10x_tcgen05_guardrail_trap_phase_invalid_during_alloc - $__internal_0_$__cuda_sm10x_tcgen05_guardrail_trap_col_being_dealloced_not_returned_by_alloc)
$__internal_0_$__cuda_sm10x_tcgen05_guardrail_trap_col_being_dealloced_not_returned_by_alloc:
[----:B------:R-:W-:Y:S05]  /*e120*/  BPT.TRAP 0x1 ;  /* 0x000000040000795c */ /* 0x000fea0000300000 */
[----:B------:R-:W-:-:S04]  /*e130*/  HFMA2 R3, -RZ, RZ, 0, 0 ;  /* 0x00000000ff037431 */ /* 0x000fc800000001ff */
[----:B------:R-:W-:Y:S05]  /*e140*/  RET.REL.NODEC R2 `(_ZN7cutlass13device_kernelINS_4gemm6kernel13GemmUniversalIN4cute5tupleIJiiiiEEENS1_10collective13CollectiveMmaINS1_35MainloopSm100TmaUmmaWarpSpecializedILi12ELi2ELi4ENS5_IJNS4_1CILi1EEESB_SB_EEEEENS5_IJNSA_ILi128EEESE_NSA_ILi64EEEEEENS_12float_e4m3_tENS5_IJlSB_lEEESH_SI_NS4_8TiledMMAINS4_8MMA_AtomIJNS4_10MMA_TraitsINS4_19SM100_MMA_F8F6F4_SSEJSH_SH_fSE_SE_NS4_17integral_constantINS4_4UMMA5MajorELSP_0EEESQ_NSN_INSO_7ScaleInELSR_0EEESS_EEEEEENS4_6LayoutISC_NS5_IJNSA_ILi0EEESW_SW_EEEEENS5_IJNS4_10UnderscoreESZ_SZ_EEEEENS4_13SM90_TMA_LOADENS4_14ComposedLayoutINS4_7SwizzleILi2ELi4ELi3EEENS4_18smem_ptr_flag_bitsILi8EEENSV_INS5_IJNSA_ILi8EEESF_EEENS5_IJSF_SB_EEEEEEEvNS4_8identityES12_S1C_vS1D_EENS_8epilogue10collective18CollectiveEpilogueINS1F_23Sm100TmaWarpSpecializedILi2ELi2ELi64ELb0ELb0EEEJSG_NS5_IJNSV_ISE_SB_EENSV_ISF_SB_EEEEESH_SI_SH_SI_NS1F_6fusion15FusionCallbacksIS1J_NS1N_13LinCombEltActINS1F_6thread7SigmoidESH_fSH_fLNS_15FloatRoundStyleE2EEESG_S1M_JEEENS4_5SM1004TMEM4LOAD26SM100_TMEM_LOAD_32dp32b64xES12_S1C_NS4_39AutoVectorizingCopyWithAssumedAlignmentILi128EEENS4_14SM90_TMA_STOREES1C_S20_S20_EEEvvEEEEvNT_6ParamsE) ;  /* 0xffffff1c02ac7950 */ /* 0x000fea0003c3ffff */
        .weak           $__internal_1_$__cuda_sm10x_tcgen05_guardrail_trap_phase_invalid_during_alloc
        .type           $__internal_1_$__cuda_sm10x_tcgen05_guardrail_trap_phase_invalid_during_alloc,@function
        .size           $__internal_1_$__cuda_sm10x_tcgen05_guardrail_trap_phase_invalid_during_alloc,($__internal_2_$__cuda_sm10x_tcgen05_guardrail_trap_unallocated_columns_being_dealloced - $__internal_1_$__cuda_sm10x_tcgen05_guardrail_trap_phase_invalid_during_alloc)
$__internal_1_$__cuda_sm10x_tcgen05_guardrail_trap_phase_invalid_during_alloc:
[----:B------:R-:W-:Y:S05]  /*e150*/  BPT.TRAP 0x1 ;  /* 0x000000040000795c */ /* 0x000fea0000300000 */
[----:B------:R-:W-:-:S04]  /*e160*/  MOV R3, 0x0 ;  /* 0x0000000000037802 */ /* 0x000fc80000000f00 */
[----:B------:R-:W-:Y:S05]  /*e170*/  RET.REL.NODEC R2 `(_ZN7cutlass13device_kernelINS_4gemm6kernel13GemmUniversalIN4cute5tupleIJiiiiEEENS1_10collective13CollectiveMmaINS1_35MainloopSm100TmaUmmaWarpSpecializedILi12ELi2ELi4ENS5_IJNS4_1CILi1EEESB_SB_EEEEENS5_IJNSA_ILi128EEESE_NSA_ILi64EEEEEENS_12float_e4m3_tENS5_IJlSB_lEEESH_SI_NS4_8TiledMMAINS4_8MMA_AtomIJNS4_10MMA_TraitsINS4_19SM100_MMA_F8F6F4_SSEJSH_SH_fSE_SE_NS4_17integral_constantINS4_4UMMA5MajorELSP_0EEESQ_NSN_INSO_7ScaleInELSR_0EEESS_EEEEEENS4_6LayoutISC_NS5_IJNSA_ILi0EEESW_SW_EEEEENS5_IJNS4_10UnderscoreESZ_SZ_EEEEENS4_13SM90_TMA_LOADENS4_14ComposedLayoutINS4_7SwizzleILi2ELi4ELi3EEENS4_18smem_ptr_flag_bitsILi8EEENSV_INS5_IJNSA_ILi8EEESF_EEENS5_IJSF_SB_EEEEEEEvNS4_8identityES12_S1C_vS1D_EENS_8epilogue10collective18CollectiveEpilogueINS1F_23Sm100TmaWarpSpecializedILi2ELi2ELi64ELb0ELb0EEEJSG_NS5_IJNSV_ISE_SB_EENSV_ISF_SB_EEEEESH_SI_SH_SI_NS1F_6fusion15FusionCallbacksIS1J_NS1N_13LinCombEltActINS1F_6thread7SigmoidESH_fSH_fLNS_15FloatRoundStyleE2EEESG_S1M_JEEENS4_5SM1004TMEM4LOAD26SM100_TMEM_LOAD_32dp32b64xES12_S1C_NS4_39AutoVectorizingCopyWithAssumedAlignmentILi128EEENS4_14SM90_TMA_STOREES1C_S20_S20_EEEvvEEEEvNT_6ParamsE) ;  /* 0xffffff1c02a07950 */ /* 0x000fea0003c3ffff */
        .weak           $__internal_2_$__cuda_sm10x_tcgen05_guardrail_trap_unallocated_columns_being_dealloced
        .type           $__internal_2_$__cuda_sm10x_tcgen05_guardrail_trap_unallocated_columns_being_dealloced,@function
        .size           $__internal_2_$__cuda_sm10x_tcgen05_guardrail_trap_unallocated_columns_being_dealloced,($__internal_3_$__cuda_sm20_rcp_rn_f32_slowpath - $__internal_2_$__cuda_sm10x_tcgen05_guardrail_trap_unallocated_columns_being_dealloced)
$__internal_2_$__cuda_sm10x_tcgen05_guardrail_trap_unallocated_columns_being_dealloced:
[----:B------:R-:W-:Y:S05]  /*e180*/  BPT.TRAP 0x1 ;  /* 0x000000040000795c */ /* 0x000fea0000300000 */
[----:B------:R-:W-:-:S04]  /*e190*/  HFMA2 R3, -RZ, RZ, 0, 0 ;  /* 0x00000000ff037431 */ /* 0x000fc800000001ff */
[----:B------:R-:W-:Y:S05]  /*e1a0*/  RET.REL.NODEC R2 `(_ZN7cutlass13device_kernelINS_4gemm6kernel13GemmUniversalIN4cute5tupleIJiiiiEEENS1_10collective13CollectiveMmaINS1_35MainloopSm100TmaUmmaWarpSpecializedILi12ELi2ELi4ENS5_IJNS4_1CILi1EEESB_SB_EEEEENS5_IJNSA_ILi128EEESE_NSA_ILi64EEEEEENS_12float_e4m3_tENS5_IJlSB_lEEESH_SI_NS4_8TiledMMAINS4_8MMA_AtomIJNS4_10MMA_TraitsINS4_19SM100_MMA_F8F6F4_SSEJSH_SH_fSE_SE_NS4_17integral_constantINS4_4UMMA5MajorELSP_0EEESQ_NSN_INSO_7ScaleInELSR_0EEESS_EEEEEENS4_6LayoutISC_NS5_IJNSA_ILi0EEESW_SW_EEEEENS5_IJNS4_10UnderscoreESZ_SZ_EEEEENS4_13SM90_TMA_LOADENS4_14ComposedLayoutINS4_7SwizzleILi2ELi4ELi3EEENS4_18smem_ptr_flag_bitsILi8EEENSV_INS5_IJNSA_ILi8EEESF_EEENS5_IJSF_SB_EEEEEEEvNS4_8identityES12_S1C_vS1D_EENS_8epilogue10collective18CollectiveEpilogueINS1F_23Sm100TmaWarpSpecializedILi2ELi2ELi64ELb0ELb0EEEJSG_NS5_IJNSV_ISE_SB_EENSV_ISF_SB_EEEEESH_SI_SH_SI_NS1F_6fusion15FusionCallbacksIS1J_NS1N_13LinCombEltActINS1F_6thread7SigmoidESH_fSH_fLNS_15FloatRoundStyleE2EEESG_S1M_JEEENS4_5SM1004TMEM4LOAD26SM100_TMEM_LOAD_32dp32b64xES12_S1C_NS4_39AutoVectorizingCopyWithAssumedAlignmentILi128EEENS4_14SM90_TMA_STOREES1C_S20_S20_EEEvvEEEEvNT_6ParamsE) ;  /* 0xffffff1c02947950 */ /* 0x000fea0003c3ffff */
        .weak           $__internal_3_$__cuda_sm20_rcp_rn_f32_slowpath
        .type           $__internal_3_$__cuda_sm20_rcp_rn_f32_slowpath,@function
        .size           $__internal_3_$__cuda_sm20_rcp_rn_f32_slowpath,(.L_x_363 - $__internal_3_$__cuda_sm20_rcp_rn_f32_slowpath)
$__internal_3_$__cuda_sm20_rcp_rn_f32_slowpath:
[----:B------:R-:W-:Y:S01]  /*e1b0*/  IMAD.SHL.U32 R97, R101, 0x2, RZ ;  /* 0x0000000265617824 */ /* 0x000fe200078e00ff */
[----:B------:R-:W-:Y:S04]  /*e1c0*/  BSSY.RECONVERGENT B0, `(.L_x_358) ;  /* 0x0000030000007945 */ /* 0x000fe80003800200 */
[----:B------:R-:W-:-:S04]  /*e1d0*/  SHF.R.U32.HI R97, RZ, 0x18, R97 ;  /* 0x00000018ff617819 */ /* 0x000fc80000011661 */
[----:B------:R-:W-:-:S13]  /*e1e0*/  ISETP.NE.U32.AND P0, PT, R97, RZ, PT ;  /* 0x000000ff6100720c */ /* 0x000fda0003f05070 */
[----:B------:R-:W-:Y:S05]  /*e1f0*/  @P0 BRA `(.L_x_359) ;  /* 0x0000000000280947 */ /* 0x000fea0003800000 */
[----:B------:R-:W-:-:S04]  /*e200*/  SHF.L.U32 R64, R101, 0x1, RZ ;  /* 0x0000000165407819 */ /* 0x000fc800000006ff */
[----:B------:R-:W-:-:S13]  /*e210*/  ISETP.NE.AND P0, PT, R64, RZ, PT ;  /* 0x000000ff4000720c */ /* 0x000fda0003f05270 */
[----:B------:R-:W-:Y:S01]  /*e220*/  @P0 FFMA R97, R101, 1.84467440737095516160e+19, RZ ;  /* 0x5f80000065610823 */ /* 0x000fe200000000ff */
[----:B------:R-:W-:Y:S08]  /*e230*/  @!P0 MUFU.RCP R99, R101 ;  /* 0x0000006500638308 */ /* 0x000ff00000001000 */
[----:B------:R-:W1:Y:S02]  /*e240*/  @P0 MUFU.RCP R64, R97 ;  /* 0x0000006100400308 */ /* 0x000e640000001000 */
[----:B-1----:R-:W-:-:S04]  /*e250*/  @P0 FFMA R103, R97, R64, -1 ;  /* 0xbf80000061670423 */ /* 0x002fc80000000040 */
[----:B------:R-:W-:-:S04]  /*e260*/  @P0 FADD.FTZ R103, -R103, -RZ ;  /* 0x800000ff67670221 */ /* 0x000fc80000010100 */
[----:B------:R-:W-:-:S04]  /*e270*/  @P0 FFMA R103, R64, R103, R64 ;  /* 0x0000006740670223 */ /* 0x000fc80000000040 */
[----:B------:R-:W-:Y:S01]  /*e280*/  @P0 FFMA R99, R103, 1.84467440737095516160e+19, RZ ;  /* 0x5f80000067630823 */ /* 0x000fe200000000ff */
[----:B------:R-:W-:Y:S05]  /*e290*/  BRA `(.L_x_360) ;  /* 0x0000000000887947 */ /* 0x000fea0003800000 */
.L_x_359:
[----:B------:R-:W-:-:S04]  /*e2a0*/  IADD3 R64, PT, PT, R97, -0xfd, RZ ;  /* 0xffffff0361407810 */ /* 0x000fc80007ffe0ff */
[----:B------:R-:W-:-:S13]  /*e2b0*/  ISETP.GT.U32.AND P0, PT, R64, 0x1, PT ;  /* 0x000000014000780c */ /* 0x000fda0003f04070 */
[----:B------:R-:W-:Y:S05]  /*e2c0*/  @P0 BRA `(.L_x_361) ;  /* 0x0000000000780947 */ /* 0x000fea0003800000 */
[----:B------:R-:W-:Y:S01]  /*e2d0*/  LOP3.LUT R105, R101, 0x7fffff, RZ, 0xc0, !PT ;  /* 0x007fffff65697812 */ /* 0x000fe200078ec0ff */
[----:B------:R-:W-:Y:S02]  /*e2e0*/  IMAD.MOV.U32 R99, RZ, RZ, 0x3 ;  /* 0x00000003ff637424 */ /* 0x000fe400078e00ff */
[----:B------:R-:W-:Y:S01]  /*e2f0*/  VIADD R97, R97, 0xffffff04 ;  /* 0xffffff0461617836 */ /* 0x000fe20000000000 */
[----:B------:R-:W-:Y:S02]  /*e300*/  LOP3.LUT R105, R105, 0x3f800000, RZ, 0xfc, !PT ;  /* 0x3f80000069697812 */ /* 0x000fe400078efcff */
[----:B------:R-:W-:Y:S02]  /*e310*/  SHF.L.U32 R99, R99, R64, RZ ;  /* 0x0000004063637219 */ /* 0x000fe400000006ff */
[----:B------:R-:W1:Y:S02]  /*e320*/  MUFU.RCP R104, R105 ;  /* 0x0000006900687308 */ /* 0x000e640000001000 */
[----:B-1----:R-:W-:-:S04]  /*e330*/  FFMA R103, R105, R104, -1 ;  /* 0xbf80000069677423 */ /* 0x002fc80000000068 */
[----:B------:R-:W-:-:S04]  /*e340*/  FADD.FTZ R103, -R103, -RZ ;  /* 0x800000ff67677221 */ /* 0x000fc80000010100 */
[CCC-:B------:R-:W-:Y:S01]  /*e350*/  FFMA.RM R106, R104.reuse, R103.reuse, R104.reuse ;  /* 0x00000067686a7223 */ /* 0x1c0fe20000004068 */
[----:B------:R-:W-:-:S04]  /*e360*/  FFMA.RP R103, R104, R103, R104 ;  /* 0x0000006768677223 */ /* 0x000fc80000008068 */
[C---:B------:R-:W-:Y:S02]  /*e370*/  LOP3.LUT R104, R106.reuse, 0x7fffff, RZ, 0xc0, !PT ;  /* 0x007fffff6a687812 */ /* 0x040fe400078ec0ff */
[----:B------:R-:W-:Y:S02]  /*e380*/  FSETP.NEU.FTZ.AND P0, PT, R106, R103, PT ;  /* 0x000000676a00720b */ /* 0x000fe40003f1d000 */
[----:B------:R-:W-:Y:S02]  /*e390*/  LOP3.LUT R104, R104, 0x800000, RZ, 0xfc, !PT ;  /* 0x0080000068687812 */ /* 0x000fe400078efcff */
[----:B------:R-:W-:Y:S02]  /*e3a0*/  SEL R103, RZ, 0xffffffff, !P0 ;  /* 0xffffffffff677807 */ /* 0x000fe40004000000 */
[----:B------:R-:W-:-:S03]  /*e3b0*/  LOP3.LUT R99, R99, R104, RZ, 0xc0, !PT ;  /* 0x0000006863637212 */ /* 0x000fc600078ec0ff */
[----:B------:R-:W-:Y:S01]  /*e3c0*/  IMAD.MOV R103, RZ, RZ, -R103 ;  /* 0x000000ffff677224 */ /* 0x000fe200078e0a67 */
[----:B------:R-:W-:-:S04]  /*e3d0*/  SHF.R.U32.HI R99, RZ, R64, R99 ;  /* 0x00000040ff637219 */ /* 0x000fc80000011663 */
[--C-:B------:R-:W-:Y:S02]  /*e3e0*/  LOP3.LUT P1, RZ, R103, R64, R104.reuse, 0xf8, !PT ;  /* 0x0000004067ff7212 */ /* 0x100fe4000782f868 */
[C---:B------:R-:W-:Y:S02]  /*e3f0*/  LOP3.LUT P2, RZ, R99.reuse, 0x1, RZ, 0xc0, !PT ;  /* 0x0000000163ff7812 */ /* 0x040fe4000784c0ff */
[----:B------:R-:W-:Y:S02]  /*e400*/  LOP3.LUT P0, RZ, R99, 0x2, RZ, 0xc0, !PT ;  /* 0x0000000263ff7812 */ /* 0x000fe4000780c0ff */
[----:B------:R-:W-:Y:S02]  /*e410*/  SHF.R.U32.HI R104, RZ, R97, R104 ;  /* 0x00000061ff687219 */ /* 0x000fe40000011668 */
[----:B------:R-:W-:-:S04]  /*e420*/  PLOP3.LUT P0, PT, P2, P1, P0, 0xe0, 0x0 ;  /* 0x000000000000781c */ /* 0x000fc80001703c00 */
[----:B------:R-:W-:-:S05]  /*e430*/  SEL R64, RZ, 0x1, !P0 ;  /* 0x00000001ff407807 */ /* 0x000fca0004000000 */
[----:B------:R-:W-:-:S05]  /*e440*/  IMAD.MOV R64, RZ, RZ, -R64 ;  /* 0x000000ffff407224 */ /* 0x000fca00078e0a40 */
[----:B------:R-:W-:-:S13]  /*e450*/  ISETP.GE.AND P0, PT, R64, RZ, PT ;  /* 0x000000ff4000720c */ /* 0x000fda0003f06270 */
[----:B------:R-:W-:Y:S01]  /*e460*/  @!P0 VIADD R104, R104, 0x1 ;  /* 0x0000000168688836 */ /* 0x000fe20000000000 */
[----:B------:R-:W-:-:S13]  /*e470*/  LOP3.LUT P0, RZ, R101, 0x7fffff, RZ, 0xc0, !PT ;  /* 0x007fffff65ff7812 */ /* 0x000fda000780c0ff */
[----:B------:R-:W-:-:S05]  /*e480*/  @!P0 IMAD.SHL.U32 R104, R104, 0x2, RZ ;  /* 0x0000000268688824 */ /* 0x000fca00078e00ff */
[----:B------:R-:W-:Y:S01]  /*e490*/  LOP3.LUT R99, R104, 0x80000000, R101, 0xf8, !PT ;  /* 0x8000000068637812 */ /* 0x000fe200078ef865 */
[----:B------:R-:W-:Y:S05]  /*e4a0*/  BRA `(.L_x_360) ;  /* 0x0000000000047947 */ /* 0x000fea0003800000 */
.L_x_361:
[----:B------:R1:W2:Y:S02]  /*e4b0*/  MUFU.RCP R99, R101 ;  /* 0x0000006500637308 */ /* 0x0002a40000001000 */
.L_x_360:
[----:B------:R-:W-:Y:S05]  /*e4c0*/  BSYNC.RECONVERGENT B0 ;  /* 0x0000000000007941 */ /* 0x000fea0003800200 */
.L_x_358:
[----:B------:R-:W-:Y:S01]  /*e4d0*/  HFMA2 R103, -RZ, RZ, 0, 0 ;  /* 0x00000000ff677431 */ /* 0x000fe200000001ff */
[----:B--2---:R-:W-:-:S03]  /*e4e0*/  MOV R64, R99 ;  /* 0x0000006300407202 */ /* 0x004fc60000000f00 */
[----:B-1----:R-:W-:Y:S05]  /*e4f0*/  RET.REL.NODEC R102 `(_ZN7cutlass13device_kernelINS_4gemm6kernel13GemmUniversalIN4cute5tupleIJiiiiEEENS1_10collective13CollectiveMmaINS1_35MainloopSm100TmaUmmaWarpSpecializedILi12ELi2ELi4ENS5_IJNS4_1CILi1EEESB_SB_EEEEENS5_IJNSA_ILi128EEESE_NSA_ILi64EEEEEENS_12float_e4m3_tENS5_IJlSB_lEEESH_SI_NS4_8TiledMMAINS4_8MMA_AtomIJNS4_10MMA_TraitsINS4_19SM100_MMA_F8F6F4_SSEJSH_SH_fSE_SE_NS4_17integral_constantINS4_4UMMA5MajorELSP_0EEESQ_NSN_INSO_7ScaleInELSR_0EEESS_EEEEEENS4_6LayoutISC_NS5_IJNSA_ILi0EEESW_SW_EEEEENS5_IJNS4_10UnderscoreESZ_SZ_EEEEENS4_13SM90_TMA_LOADENS4_14ComposedLayoutINS4_7SwizzleILi2ELi4ELi3EEENS4_18smem_ptr_flag_bitsILi8EEENSV_INS5_IJNSA_ILi8EEESF_EEENS5_IJSF_SB_EEEEEEEvNS4_8identityES12_S1C_vS1D_EENS_8epilogue10collective18CollectiveEpilogueINS1F_23Sm100TmaWarpSpecializedILi2ELi2ELi64ELb0ELb0EEEJSG_NS5_IJNSV_ISE_SB_EENSV_ISF_SB_EEEEESH_SI_SH_SI_NS1F_6fusion15FusionCallbacksIS1J_NS1N_13LinCombEltActINS1F_6thread7SigmoidESH_fSH_fLNS_15FloatRoundStyleE2EEESG_S1M_JEEENS4_5SM1004TMEM4LOAD26SM100_TMEM_LOAD_32dp32b64xES12_S1C_NS4_39AutoVectorizingCopyWithAssumedAlignmentILi128EEENS4_14SM90_TMA_STOREES1C_S20_S20_EEEvvEEEEvNT_6ParamsE) ;  /* 0xffffff1866c07950 */ /* 0x002fea0003c3ffff */
.L_x_362:
[----:B------:R-:W-:-:S00]  /*e500*/  BRA `(.L_x_362) ;  /* 0xfffffffc00fc7947 */ /* 0x000fc0000383ffff */
[----:B------:R-:W-:-:S00]  /*e510*/  NOP ;  /* 0x0000000000007918 */ /* 0x000fc00000000000 */
        /* <DEDUP_REMOVED lines=14> */
.L_x_363:


//--------------------- .nv.global.init           --------------------------
	.section	.nv.global.init,"aw",@progbits
.nv.global.init:
	.type		$str$27,@object
	.size		$str$27,($str$28 - $str$27)
$str$27:
        /*0000*/ 	.byte	0x28, 0x61, 0x64, 0x64, 0x72, 0x65, 0x73, 0x73, 0x20, 0x26, 0x20, 0x6d, 0x61, 0x73, 0x6b, 0x29
        /*0010*/ 	.byte	0x20, 0x3d, 0x3d, 0x20, 0x30, 0x00
	.type		$str$28,@object
	.size		$str$28,($str$26 - $str$28)
$str$28:
        /*0016*/ 	.byte	0x2f, 0x74, 0x6d, 0x70, 0x2f, 0x63, 0x75, 0x74, 0x6c, 0x61, 0x73, 0x73, 0x5f, 0x73, 0x77, 0x65
        /*0026*/ 	.byte	0x65, 0x70, 0x5f, 0x73, 0x72, 0x63, 0x2f, 0x69, 0x6e, 0x63, 0x6c, 0x75, 0x64, 0x65, 0x2f, 0x63
        /*0036*/ 	.byte	0x75, 0x74, 0x65, 0x2f, 0x70, 0x6f, 0x69, 0x6e, 0x74, 0x65, 0x72, 0x5f, 0x66, 0x6c, 0x61, 0x67
        /*0046*/ 	.byte	0x67, 0x65, 0x64, 0x2e, 0x68, 0x70, 0x70, 0x00
	.type		$str$26,@object
	.size		$str$26,($str$25 - $str$26)
$str$26:
        /*004e*/ 	.byte	0x2f, 0x74, 0x6d, 0x70, 0x2f, 0x63, 0x75, 0x74, 0x6c, 0x61, 0x73, 0x73, 0x5f, 0x73, 0x77, 0x65
        /*005e*/ 	.byte	0x65, 0x70, 0x5f, 0x73, 0x72, 0x63, 0x2f, 0x69, 0x6e, 0x63, 0x6c, 0x75, 0x64, 0x65, 0x2f, 0x63
        /*006e*/ 	.byte	0x75, 0x74, 0x65, 0x2f, 0x61, 0x74, 0x6f, 0x6d, 0x2f, 0x63, 0x6f, 0x70, 0x79, 0x5f, 0x74, 0x72
        /*007e*/ 	.byte	0x61, 0x69, 0x74, 0x73, 0x5f, 0x73, 0x6d, 0x31, 0x30, 0x30, 0x2e, 0x68, 0x70, 0x70, 0x00
	.type		$str$25,@object
	.size		$str$25,(__unnamed_1 - $str$25)
$str$25:
        /*008d*/ 	.byte	0x28, 0x28, 0x75, 0x69, 0x6e, 0x74, 0x33, 0x32, 0x5f, 0x74, 0x28, 0x74, 0x68, 0x72, 0x65, 0x61
        /*009d*/ 	.byte	0x64, 0x49, 0x64, 0x78, 0x2e, 0x78, 0x29, 0x20, 0x2f, 0x20, 0x33, 0x32, 0x29, 0x20, 0x25, 0x20
        /*00ad*/ 	.byte	0x34, 0x29, 0x20, 0x3d, 0x3d, 0x20, 0x28, 0x28, 0x28, 0x74, 0x6d, 0x65, 0x6d, 0x5f, 0x61, 0x64
        /*00bd*/ 	.byte	0x64, 0x72, 0x20, 0x3e, 0x3e, 0x20, 0x31, 0x36, 0x29, 0x20, 0x2f, 0x20, 0x33, 0x32, 0x29, 0x20
        /*00cd*/ 	.byte	0x25, 0x20, 0x34, 0x29, 0x00
	.type		__unnamed_1,@object
	.size		__unnamed_1,(__unnamed_2 - __unnamed_1)
__unnamed_1:
        /*00d2*/ 	.byte	0x61, 0x75, 0x74, 0x6f, 0x20, 0x63, 0x75, 0x74, 0x65, 0x3a, 0x3a, 0x61, 0x73, 0x5f, 0x70, 0x6f
        /* <DEDUP_REMOVED lines=24> */
        /*0262*/ 	.byte	0x43, 0x3c, 0x38, 0x31, 0x39, 0x32, 0x3e, 0x3e, 0x3e, 0x3e, 0x5d, 0x00
	.type		__unnamed_2,@object
	.size		__unnamed_2,(.L_2 - __unnamed_2)
__unnamed_2:
        /* <DEDUP_REMOVED lines=42> */
        /*050e*/ 	.byte	0x3e, 0x3e, 0x3e, 0x3e, 0x5d, 0x00
.L_2:


//--------------------- .nv.shared._ZN7cutlass13device_kernelINS_4gemm6kernel13GemmUniversalIN4cute5tupleIJiiiiEEENS1_10collective13CollectiveMmaINS1_35MainloopSm100TmaUmmaWarpSpecializedILi12ELi2ELi4ENS5_IJNS4_1CILi1EEESB_SB_EEEEENS5_IJNSA_ILi128EEESE_NSA_ILi64EEEEEENS_12float_e4m3_tENS5_IJlSB_lEEESH_SI_NS4_8TiledMMAINS4_8MMA_AtomIJNS4_10MMA_TraitsINS4_19SM100_MMA_F8F6F4_SSEJSH_SH_fSE_SE_NS4_17integral_constantINS4_4UMMA5MajorELSP_0EEESQ_NSN_INSO_7ScaleInELSR_0EEESS_EEEEEENS4_6LayoutISC_NS5_IJNSA_ILi0EEESW_SW_EEEEENS5_IJNS4_10UnderscoreESZ_SZ_EEEEENS4_13SM90_TMA_LOADENS4_14ComposedLayoutINS4_7SwizzleILi2ELi4ELi3EEENS4_18smem_ptr_flag_bitsILi8EEENSV_INS5_IJNSA_ILi8EEESF_EEENS5_IJSF_SB_EEEEEEEvNS4_8identityES12_S1C_vS1D_EENS_8epilogue10collective18CollectiveEpilogueINS1F_23Sm100TmaWarpSpecializedILi2ELi2ELi64ELb0ELb0EEEJSG_NS5_IJNSV_ISE_SB_EENSV_ISF_SB_EEEEESH_SI_SH_SI_NS1F_6fusion15FusionCallbacksIS1J_NS1N_13LinCombEltActINS1F_6thread7SigmoidESH_fSH_fLNS_15FloatRoundStyleE2EEESG_S1M_JEEENS4_5SM1004TMEM4LOAD26SM100_TMEM_LOAD_32dp32b64xES12_S1C_NS4_39AutoVectorizingCopyWithAssumedAlignmentILi128EEENS4_14SM90_TMA_STOREES1C_S20_S20_EEEvvEEEEvNT_6ParamsE --------------------------
	.section	.nv.shared._ZN7cutlass13device_kernelINS_4gemm6kernel13GemmUniversalIN4cute5tupleIJiiiiEEENS1_10collective13CollectiveMmaINS1_35MainloopSm100TmaUmmaWarpSpecializedILi12ELi2ELi4ENS5_IJNS4_1CILi1EEESB_SB_EEEEENS5_IJNSA_ILi128EEESE_NSA_ILi64EEEEEENS_12float_e4m3_tENS5_IJlSB_lEEESH_SI_NS4_8TiledMMAINS4_8MMA_AtomIJNS4_10MMA_TraitsINS4_19SM100_MMA_F8F6F4_SSEJSH_SH_fSE_SE_NS4_17integral_constantINS4_4UMMA5MajorELSP_0EEESQ_NSN_INSO_7ScaleInELSR_0EEESS_EEEEEENS4_6LayoutISC_NS5_IJNSA_ILi0EEESW_SW_EEEEENS5_IJNS4_10UnderscoreESZ_SZ_EEEEENS4_13SM90_TMA_LOADENS4_14ComposedLayoutINS4_7SwizzleILi2ELi4ELi3EEENS4_18smem_ptr_flag_bitsILi8EEENSV_INS5_IJNSA_ILi8EEESF_EEENS5_IJSF_SB_EEEEEEEvNS4_8identityES12_S1C_vS1D_EENS_8epilogue10collective18CollectiveEpilogueINS1F_23Sm100TmaWarpSpecializedILi2ELi2ELi64ELb0ELb0EEEJSG_NS5_IJNSV_ISE_SB_EENSV_ISF_SB_EEEEESH_SI_SH_SI_NS1F_6fusion15FusionCallbacksIS1J_NS1N_13LinCombEltActINS1F_6thread7SigmoidESH_fSH_fLNS_15FloatRoundStyleE2EEESG_S1M_JEEENS4_5SM1004TMEM4LOAD26SM100_TMEM_LOAD_32dp32b64xES12_S1C_NS4_39AutoVectorizingCopyWithAssumedAlignmentILi128EEENS4_14SM90_TMA_STOREES1C_S20_S20_EEEvvEEEEvNT_6ParamsE,"aw",@nobits
	.sectionflags	@""
	.align	16
	.zero		1024


//--------------------- .nv.shared.reserved.0     --------------------------
	.section	.nv.shared.reserved.0,"aw",@nobits
	.weak		__nv_reservedSMEM_offset_0_alias
	.size		__nv_reservedSMEM_offset_0_alias, 0, 64
	.other		__nv_reservedSMEM_offset_0_alias,@"STO_CUDA_RESERVED_SHARED STV_DEFAULT"
__nv_reservedSMEM_offset_0_alias:
	.zero		0
.nv.shared.reserved.0:
	.zero		64
	.weak		__nv_reservedSMEM_tcgen05_partition
	.type		__nv_reservedSMEM_tcgen05_partition,@object
	.size		__nv_reservedSMEM_tcgen05_partition,(.L_0 - __nv_reservedSMEM_tcgen05_partition)
__nv_reservedSMEM_tcgen05_partition:
	.zero		32
.L_0:


//--------------------- .nv.global                --------------------------
	.section	.nv.global,"aw",@nobits
.nv.global:
	.type		_ZN39_INTERNAL_804925fc_4_k_cu_d9253435_29514cute1_E,@object
	.size		_ZN39_INTERNAL_804925fc_4_k_cu_d9253435_29514cute1_E,(_ZN39_INTERNAL_804925fc_4_k_cu_d9253435_29514cuda3std3__45__cpo6cbeginE - _ZN39_INTERNAL_804925fc_4_k_cu_d9253435_29514cute1_E)
_ZN39_INTERNAL_804925fc_4_k_cu_d9253435_29514cute1_E:
	.zero		1
	.type		_ZN39_INTERNAL_804925fc_4_k_cu_d9253435_29514cuda3std3__45__cpo6cbeginE,@object
	.size		_ZN39_INTERNAL_804925fc_4_k_cu_d9253435_29514cuda3std3__45__cpo6cbeginE,(_ZN39_INTERNAL_804925fc_4_k_cu_d9253435_29514cuda3std3__48in_placeE - _ZN39_INTERNAL_804925fc_4_k_cu_d9253435_29514cuda3std3__45__cpo6cbeginE)
_ZN39_INTERNAL_804925fc_4_k_cu_d9253435_29514cuda3std3__45__cpo6cbeginE:
	.zero		1
	.type		_ZN39_INTERNAL_804925fc_4_k_cu_d9253435_29514cuda3std3__48in_placeE,@object
	.size		_ZN39_INTERNAL_804925fc_4_k_cu_d9253435_29514cuda3std3__48in_placeE,(_ZN39_INTERNAL_804925fc_4_k_cu_d9253435_29514cuda3std6ranges3__45__cpo9iter_moveE - _ZN39_INTERNAL_804925fc_4_k_cu_d9253435_29514cuda3std3__48in_placeE)
_ZN39_INTERNAL_804925fc_4_k_cu_d9253435_29514cuda3std3__48in_placeE:
	.zero		1
	.type		_ZN39_INTERNAL_804925fc_4_k_cu_d9253435_29514cuda3std6ranges3__45__cpo9iter_moveE,@object
	.size		_ZN39_INTERNAL_804925fc_4_k_cu_d9253435_29514cuda3std6ranges3__45__cpo9iter_moveE,(_ZN39_INTERNAL_804925fc_4_k_cu_d9253435_29514cuda3std3__45__cpo5beginE - _ZN39_INTERNAL_804925fc_4_k_cu_d9253435_29514cuda3std6ranges3__45__cpo9iter_moveE)
_ZN39_INTERNAL_804925fc_4_k_cu_d9253435_29514cuda3std6ranges3__45__cpo9iter_moveE:
	.zero		1
	.type		_ZN39_INTERNAL_804925fc_4_k_cu_d9253435_29514cuda3std3__45__cpo5beginE,@object
	.size		_ZN39_INTERNAL_804925fc_4_k_cu_d9253435_29514cuda3std3__45__cpo5beginE,(_ZN39_INTERNAL_804925fc_4_k_cu_d9253435_29514cuda3std3__441_GLOBAL__N__804925fc_4_k_cu_d9253435_29516ignoreE - _ZN39_INTERNAL_804925fc_4_k_cu_d9253435_29514cuda3std3__45__cpo5beginE)
_ZN39_INTERNAL_804925fc_4_k_cu_d9253435_29514cuda3std3__45__cpo5beginE:
	.zero		1
	.type		_ZN39_INTERNAL_804925fc_4_k_cu_d9253435_29514cuda3std3__441_GLOBAL__N__804925fc_4_k_cu_d9253435_29516ignoreE,@object
	.size		_ZN39_INTERNAL_804925fc_4_k_cu_d9253435_29514cuda3std3__441_GLOBAL__N__804925fc_4_k_cu_d9253435_29516ignoreE,(_ZN39_INTERNAL_804925fc_4_k_cu_d9253435_29514cute7productE - _ZN39_INTERNAL_804925fc_4_k_cu_d9253435_29514cuda3std3__441_GLOBAL__N__804925fc_4_k_cu_d9253435_29516ignoreE)
_ZN39_INTERNAL_804925fc_4_k_cu_d9253435_29514cuda3std3__441_GLOBAL__N__804925fc_4_k_cu_d9253435_29516ignoreE:
	.zero		1
	.type		_ZN39_INTERNAL_804925fc_4_k_cu_d9253435_29514cute7productE,@object
	.size		_ZN39_INTERNAL_804925fc_4_k_cu_d9253435_29514cute7productE,(_ZN39_INTERNAL_804925fc_4_k_cu_d9253435_29514cuda3std3__45__cpo3endE - _ZN39_INTERNAL_804925fc_4_k_cu_d9253435_29514cute7productE)
_ZN39_INTERNAL_804925fc_4_k_cu_d9253435_29514cute7productE:
	.zero		1
	.type		_ZN39_INTERNAL_804925fc_4_k_cu_d9253435_29514cuda3std3__45__cpo3endE,@object
	.size		_ZN39_INTERNAL_804925fc_4_k_cu_d9253435_29514cuda3std3__45__cpo3endE,(_ZN39_INTERNAL_804925fc_4_k_cu_d9253435_29514cuda3std3__419piecewise_constructE - _ZN39_INTERNAL_804925fc_4_k_cu_d9253435_29514cuda3std3__45__cpo3endE)
_ZN39_INTERNAL_804925fc_4_k_cu_d9253435_29514cuda3std3__45__cpo3endE:
	.zero		1
	.type		_ZN39_INTERNAL_804925fc_4_k_cu_d9253435_29514cuda3std3__419piecewise_constructE,@object
	.size		_ZN39_INTERNAL_804925fc_4_k_cu_d9253435_29514cuda3std3__419piecewise_constructE,(_ZN39_INTERNAL_804925fc_4_k_cu_d9253435_29514cuda3std3__45__cpo4cendE - _ZN39_INTERNAL_804925fc_4_k_cu_d9253435_29514cuda3std3__419piecewise_constructE)
_ZN39_INTERNAL_804925fc_4_k_cu_d9253435_29514cuda3std3__419piecewise_constructE:
	.zero		1
	.type		_ZN39_INTERNAL_804925fc_4_k_cu_d9253435_29514cuda3std3__45__cpo4cendE,@object
	.size		_ZN39_INTERNAL_804925fc_4_k_cu_d9253435_29514cuda3std3__45__cpo4cendE,(_ZN39_INTERNAL_804925fc_4_k_cu_d9253435_29514cuda3std6ranges3__45__cpo4swapE - _ZN39_INTERNAL_804925fc_4_k_cu_d9253435_29514cuda3std3__45__cpo4cendE)
_ZN39_INTERNAL_804925fc_4_k_cu_d9253435_29514cuda3std3__45__cpo4cendE:
	.zero		1
	.type		_ZN39_INTERNAL_804925fc_4_k_cu_d9253435_29514cuda3std6ranges3__45__cpo4swapE,@object
	.size		_ZN39_INTERNAL_804925fc_4_k_cu_d9253435_29514cuda3std6ranges3__45__cpo4swapE,(.L_10 - _ZN39_INTERNAL_804925fc_4_k_cu_d9253435_29514cuda3std6ranges3__45__cpo4swapE)
_ZN39_INTERNAL_804925fc_4_k_cu_d9253435_29514cuda3std6ranges3__45__cpo4swapE:
	.zero		1
.L_10:


//--------------------- .nv.constant0._ZN7cutlass13device_kernelINS_4gemm6kernel13GemmUniversalIN4cute5tupleIJiiiiEEENS1_10collective13CollectiveMmaINS1_35MainloopSm100TmaUmmaWarpSpecializedILi12ELi2ELi4ENS5_IJNS4_1CILi1EEESB_SB_EEEEENS5_IJNSA_ILi128EEESE_NSA_ILi64EEEEEENS_12float_e4m3_tENS5_IJlSB_lEEESH_SI_NS4_8TiledMMAINS4_8MMA_AtomIJNS4_10MMA_TraitsINS4_19SM100_MMA_F8F6F4_SSEJSH_SH_fSE_SE_NS4_17integral_constantINS4_4UMMA5MajorELSP_0EEESQ_NSN_INSO_7ScaleInELSR_0EEESS_EEEEEENS4_6LayoutISC_NS5_IJNSA_ILi0EEESW_SW_EEEEENS5_IJNS4_10UnderscoreESZ_SZ_EEEEENS4_13SM90_TMA_LOADENS4_14ComposedLayoutINS4_7SwizzleILi2ELi4ELi3EEENS4_18smem_ptr_flag_bitsILi8EEENSV_INS5_IJNSA_ILi8EEESF_EEENS5_IJSF_SB_EEEEEEEvNS4_8identityES12_S1C_vS1D_EENS_8epilogue10collective18CollectiveEpilogueINS1F_23Sm100TmaWarpSpecializedILi2ELi2ELi64ELb0ELb0EEEJSG_NS5_IJNSV_ISE_SB_EENSV_ISF_SB_EEEEESH_SI_SH_SI_NS1F_6fusion15FusionCallbacksIS1J_NS1N_13LinCombEltActINS1F_6thread7SigmoidESH_fSH_fLNS_15FloatRoundStyleE2EEESG_S1M_JEEENS4_5SM1004TMEM4LOAD26SM100_TMEM_LOAD_32dp32b64xES12_S1C_NS4_39AutoVectorizingCopyWithAssumedAlignmentILi128EEENS4_14SM90_TMA_STOREES1C_S20_S20_EEEvvEEEEvNT_6ParamsE --------------------------
	.section	.nv.constant0._ZN7cutlass13device_kernelINS_4gemm6kernel13GemmUniversalIN4cute5tupleIJiiiiEEENS1_10collective13CollectiveMmaINS1_35MainloopSm100TmaUmmaWarpSpecializedILi12ELi2ELi4ENS5_IJNS4_1CILi1EEESB_SB_EEEEENS5_IJNSA_ILi128EEESE_NSA_ILi64EEEEEENS_12float_e4m3_tENS5_IJlSB_lEEESH_SI_NS4_8TiledMMAINS4_8MMA_AtomIJNS4_10MMA_TraitsINS4_19SM100_MMA_F8F6F4_SSEJSH_SH_fSE_SE_NS4_17integral_constantINS4_4UMMA5MajorELSP_0EEESQ_NSN_INSO_7ScaleInELSR_0EEESS_EEEEEENS4_6LayoutISC_NS5_IJNSA_ILi0EEESW_SW_EEEEENS5_IJNS4_10UnderscoreESZ_SZ_EEEEENS4_13SM90_TMA_LOADENS4_14ComposedLayoutINS4_7SwizzleILi2ELi4ELi3EEENS4_18smem_ptr_flag_bitsILi8EEENSV_INS5_IJNSA_ILi8EEESF_EEENS5_IJSF_SB_EEEEEEEvNS4_8identityES12_S1C_vS1D_EENS_8epilogue10collective18CollectiveEpilogueINS1F_23Sm100TmaWarpSpecializedILi2ELi2ELi64ELb0ELb0EEEJSG_NS5_IJNSV_ISE_SB_EENSV_ISF_SB_EEEEESH_SI_SH_SI_NS1F_6fusion15FusionCallbacksIS1J_NS1N_13LinCombEltActINS1F_6thread7SigmoidESH_fSH_fLNS_15FloatRoundStyleE2EEESG_S1M_JEEENS4_5SM1004TMEM4LOAD26SM100_TMEM_LOAD_32dp32b64xES12_S1C_NS4_39AutoVectorizingCopyWithAssumedAlignmentILi128EEENS4_14SM90_TMA_STOREES1C_S20_S20_EEEvvEEEEvNT_6ParamsE,"a",@progbits
	.sectionflags	@""
	.align	4
.nv.constant0._ZN7cutlass13device_kernelINS_4gemm6kernel13GemmUniversalIN4cute5tupleIJiiiiEEENS1_10collective13CollectiveMmaINS1_35MainloopSm100TmaUmmaWarpSpecializedILi12ELi2ELi4ENS5_IJNS4_1CILi1EEESB_SB_EEEEENS5_IJNSA_ILi128EEESE_NSA_ILi64EEEEEENS_12float_e4m3_tENS5_IJlSB_lEEESH_SI_NS4_8TiledMMAINS4_8MMA_AtomIJNS4_10MMA_TraitsINS4_19SM100_MMA_F8F6F4_SSEJSH_SH_fSE_SE_NS4_17integral_constantINS4_4UMMA5MajorELSP_0EEESQ_NSN_INSO_7ScaleInELSR_0EEESS_EEEEEENS4_6LayoutISC_NS5_IJNSA_ILi0EEESW_SW_EEEEENS5_IJNS4_10UnderscoreESZ_SZ_EEEEENS4_13SM90_TMA_LOADENS4_14ComposedLayoutINS4_7SwizzleILi2ELi4ELi3EEENS4_18smem_ptr_flag_bitsILi8EEENSV_INS5_IJNSA_ILi8EEESF_EEENS5_IJSF_SB_EEEEEEEvNS4_8identityES12_S1C_vS1D_EENS_8epilogue10collective18CollectiveEpilogueINS1F_23Sm100TmaWarpSpecializedILi2ELi2ELi64ELb0ELb0EEEJSG_NS5_IJNSV_ISE_SB_EENSV_ISF_SB_EEEEESH_SI_SH_SI_NS1F_6fusion15FusionCallbacksIS1J_NS1N_13LinCombEltActINS1F_6thread7SigmoidESH_fSH_fLNS_15FloatRoundStyleE2EEESG_S1M_JEEENS4_5SM1004TMEM4LOAD26SM100_TMEM_LOAD_32dp32b64xES12_S1C_NS4_39AutoVectorizingCopyWithAssumedAlignmentILi128EEENS4_14SM90_TMA_STOREES1C_S20_S20_EEEvvEEEEvNT_6ParamsE:
	.zero		2944


//--------------------- SYMBOLS --------------------------

	.type		.nv.reservedSmem.offset0,@object
	.size		.nv.reservedSmem.offset0,0x4
	.type		.nv.reservedSmem.cap,@object
	.size		.nv.reservedSmem.cap,0x4
	.type		__assertfail,@function
